	.target	sm_90a

	.elftype	@"ET_EXEC"


//--------------------- .note.nv.tkinfo           --------------------------
	.section	.note.nv.tkinfo,"",@"SHT_NOTE"
	.sectionflags	@"SHF_NOTE_NV_TKINFO"
	.tkinfo
        /*0018*/ 	.word	0x00000002
        /*0030*/ 	.string	""
        /*0030*/ 	.string	"ptxas"
        /*0030*/ 	.string	"Cuda compilation tools, release 13.0, V13.0.88"
        /*0030*/ 	.string	"Build cuda_13.0.r13.0/compiler.36424714_0"
        /*0030*/ 	.string	"-arch sm_90a -m 64 "



//--------------------- .note.nv.cuinfo           --------------------------
	.section	.note.nv.cuinfo,"",@"SHT_NOTE"
	.sectionflags	@"SHF_NOTE_NV_CUINFO"
        /*0018*/ 	.short	0x0002
        /*001a*/ 	.short	0x005a
        /*001c*/ 	.short	0x0082
	.zero		2


//--------------------- .nv.info                  --------------------------
	.section	.nv.info,"",@"SHT_CUDA_INFO"
	.align	4


	//----- nvinfo : EIATTR_REGCOUNT
	.align		4
        /*0000*/ 	.byte	0x04, 0x2f
        /*0002*/ 	.short	(.L_15 - .L_14)
	.align		4
.L_14:
        /*0004*/ 	.word	index@(_ZN7cutlass13device_kernelINS_4gemm6kernel13GemmUniversalIN4cute5tupleIJiiiiEEENS1_10collective13CollectiveMmaINS1_34MainloopSm90TmaGmmaWarpSpecializedILi3ENS5_IJNS4_1CILi2EEENSA_ILi1EEESC_EEENS1_35KernelTmaWarpSpecializedCooperativeEEENS5_IJNSA_ILi128EEENSA_ILi64EEENSA_ILi32EEEEEEaNS5_IJlSC_lEEEaSK_NS4_8TiledMMAINS4_8MMA_AtomIJNS4_4SM904GMMA26MMA_64x64x32_S32S8S8_SS_TNEEEENS4_6LayoutISD_NS5_IJSC_NSA_ILi0EEESS_EEEEENS5_IJNS4_10UnderscoreESV_SV_EEEEENS4_13SM90_TMA_LOADENS4_14ComposedLayoutINS4_7SwizzleILi1ELi4ELi3EEENS4_18smem_ptr_flag_bitsILi8EEENSR_INS5_IJNSA_ILi8EEESI_EEENS5_IJSI_SC_EEEEEEEvNS4_8identityENS4_23SM90_TMA_LOAD_MULTICASTES18_vS19_EENS_8epilogue10collective6detail29Sm90TmaWarpSpecializedAdapterINS1D_15DefaultEpilogueIaSK_SK_NS1C_6thread17LinearCombinationIaLi1EiiLNS1H_9ScaleType4KindE0ELNS_15FloatRoundStyleE2EaEENS1_15EpilogueDefaultEEEEEvvEEEEvNT_6ParamsE)
        /*0008*/ 	.word	0x000000a8


	//----- nvinfo : EIATTR_FRAME_SIZE
	.align		4
.L_15:
        /*000c*/ 	.byte	0x04, 0x11
        /*000e*/ 	.short	(.L_17 - .L_16)
	.align		4
.L_16:
        /*0010*/ 	.word	index@(_ZN7cutlass13device_kernelINS_4gemm6kernel13GemmUniversalIN4cute5tupleIJiiiiEEENS1_10collective13CollectiveMmaINS1_34MainloopSm90TmaGmmaWarpSpecializedILi3ENS5_IJNS4_1CILi2EEENSA_ILi1EEESC_EEENS1_35KernelTmaWarpSpecializedCooperativeEEENS5_IJNSA_ILi128EEENSA_ILi64EEENSA_ILi32EEEEEEaNS5_IJlSC_lEEEaSK_NS4_8TiledMMAINS4_8MMA_AtomIJNS4_4SM904GMMA26MMA_64x64x32_S32S8S8_SS_TNEEEENS4_6LayoutISD_NS5_IJSC_NSA_ILi0EEESS_EEEEENS5_IJNS4_10UnderscoreESV_SV_EEEEENS4_13SM90_TMA_LOADENS4_14ComposedLayoutINS4_7SwizzleILi1ELi4ELi3EEENS4_18smem_ptr_flag_bitsILi8EEENSR_INS5_IJNSA_ILi8EEESI_EEENS5_IJSI_SC_EEEEEEEvNS4_8identityENS4_23SM90_TMA_LOAD_MULTICASTES18_vS19_EENS_8epilogue10collective6detail29Sm90TmaWarpSpecializedAdapterINS1D_15DefaultEpilogueIaSK_SK_NS1C_6thread17LinearCombinationIaLi1EiiLNS1H_9ScaleType4KindE0ELNS_15FloatRoundStyleE2EaEENS1_15EpilogueDefaultEEEEEvvEEEEvNT_6ParamsE)
        /*0014*/ 	.word	0x00000000


	//----- nvinfo : EIATTR_MIN_STACK_SIZE
	.align		4
.L_17:
        /*0018*/ 	.byte	0x04, 0x12
        /*001a*/ 	.short	(.L_19 - .L_18)
	.align		4
.L_18:
        /*001c*/ 	.word	index@(_ZN7cutlass13device_kernelINS_4gemm6kernel13GemmUniversalIN4cute5tupleIJiiiiEEENS1_10collective13CollectiveMmaINS1_34MainloopSm90TmaGmmaWarpSpecializedILi3ENS5_IJNS4_1CILi2EEENSA_ILi1EEESC_EEENS1_35KernelTmaWarpSpecializedCooperativeEEENS5_IJNSA_ILi128EEENSA_ILi64EEENSA_ILi32EEEEEEaNS5_IJlSC_lEEEaSK_NS4_8TiledMMAINS4_8MMA_AtomIJNS4_4SM904GMMA26MMA_64x64x32_S32S8S8_SS_TNEEEENS4_6LayoutISD_NS5_IJSC_NSA_ILi0EEESS_EEEEENS5_IJNS4_10UnderscoreESV_SV_EEEEENS4_13SM90_TMA_LOADENS4_14ComposedLayoutINS4_7SwizzleILi1ELi4ELi3EEENS4_18smem_ptr_flag_bitsILi8EEENSR_INS5_IJNSA_ILi8EEESI_EEENS5_IJSI_SC_EEEEEEEvNS4_8identityENS4_23SM90_TMA_LOAD_MULTICASTES18_vS19_EENS_8epilogue10collective6detail29Sm90TmaWarpSpecializedAdapterINS1D_15DefaultEpilogueIaSK_SK_NS1C_6thread17LinearCombinationIaLi1EiiLNS1H_9ScaleType4KindE0ELNS_15FloatRoundStyleE2EaEENS1_15EpilogueDefaultEEEEEvvEEEEvNT_6ParamsE)
        /*0020*/ 	.word	0x00000000
.L_19:


//--------------------- .nv.compat                --------------------------
	.section	.nv.compat,"",@"SHT_CUDA_COMPAT_INFO"
	.align	4
        /*0000*/ 	.byte	0x02, 0x09, 0x01, 0x00, 0x02, 0x02, 0x04, 0x00, 0x02, 0x05, 0x05, 0x00, 0x03, 0x07, 0x01, 0x01
        /*0010*/ 	.byte	0x02, 0x03, 0x01, 0x00, 0x02, 0x06, 0x01, 0x00, 0x04, 0x0b, 0x08, 0x00, 0x00, 0x00, 0x00, 0x00
        /*0020*/ 	.byte	0x00, 0x00, 0x00, 0x00


//--------------------- .nv.info._ZN7cutlass13device_kernelINS_4gemm6kernel13GemmUniversalIN4cute5tupleIJiiiiEEENS1_10collective13CollectiveMmaINS1_34MainloopSm90TmaGmmaWarpSpecializedILi3ENS5_IJNS4_1CILi2EEENSA_ILi1EEESC_EEENS1_35KernelTmaWarpSpecializedCooperativeEEENS5_IJNSA_ILi128EEENSA_ILi64EEENSA_ILi32EEEEEEaNS5_IJlSC_lEEEaSK_NS4_8TiledMMAINS4_8MMA_AtomIJNS4_4SM904GMMA26MMA_64x64x32_S32S8S8_SS_TNEEEENS4_6LayoutISD_NS5_IJSC_NSA_ILi0EEESS_EEEEENS5_IJNS4_10UnderscoreESV_SV_EEEEENS4_13SM90_TMA_LOADENS4_14ComposedLayoutINS4_7SwizzleILi1ELi4ELi3EEENS4_18smem_ptr_flag_bitsILi8EEENSR_INS5_IJNSA_ILi8EEESI_EEENS5_IJSI_SC_EEEEEEEvNS4_8identityENS4_23SM90_TMA_LOAD_MULTICASTES18_vS19_EENS_8epilogue10collective6detail29Sm90TmaWarpSpecializedAdapterINS1D_15DefaultEpilogueIaSK_SK_NS1C_6thread17LinearCombinationIaLi1EiiLNS1H_9ScaleType4KindE0ELNS_15FloatRoundStyleE2EaEENS1_15EpilogueDefaultEEEEEvvEEEEvNT_6ParamsE --------------------------
	.section	.nv.info._ZN7cutlass13device_kernelINS_4gemm6kernel13GemmUniversalIN4cute5tupleIJiiiiEEENS1_10collective13CollectiveMmaINS1_34MainloopSm90TmaGmmaWarpSpecializedILi3ENS5_IJNS4_1CILi2EEENSA_ILi1EEESC_EEENS1_35KernelTmaWarpSpecializedCooperativeEEENS5_IJNSA_ILi128EEENSA_ILi64EEENSA_ILi32EEEEEEaNS5_IJlSC_lEEEaSK_NS4_8TiledMMAINS4_8MMA_AtomIJNS4_4SM904GMMA26MMA_64x64x32_S32S8S8_SS_TNEEEENS4_6LayoutISD_NS5_IJSC_NSA_ILi0EEESS_EEEEENS5_IJNS4_10UnderscoreESV_SV_EEEEENS4_13SM90_TMA_LOADENS4_14ComposedLayoutINS4_7SwizzleILi1ELi4ELi3EEENS4_18smem_ptr_flag_bitsILi8EEENSR_INS5_IJNSA_ILi8EEESI_EEENS5_IJSI_SC_EEEEEEEvNS4_8identityENS4_23SM90_TMA_LOAD_MULTICASTES18_vS19_EENS_8epilogue10collective6detail29Sm90TmaWarpSpecializedAdapterINS1D_15DefaultEpilogueIaSK_SK_NS1C_6thread17LinearCombinationIaLi1EiiLNS1H_9ScaleType4KindE0ELNS_15FloatRoundStyleE2EaEENS1_15EpilogueDefaultEEEEEvvEEEEvNT_6ParamsE,"",@"SHT_CUDA_INFO"
	.sectionflags	@""
	.align	4


	//----- nvinfo : EIATTR_CUDA_API_VERSION
	.align		4
        /*0000*/ 	.byte	0x04, 0x37
        /*0002*/ 	.short	(.L_21 - .L_20)
.L_20:
        /*0004*/ 	.word	0x00000082


	//----- nvinfo : EIATTR_KPARAM_INFO
	.align		4
.L_21:
        /*0008*/ 	.byte	0x04, 0x17
        /*000a*/ 	.short	(.L_23 - .L_22)
.L_22:
        /*000c*/ 	.word	0x00000000
        /*0010*/ 	.short	0x0000
        /*0012*/ 	.short	0x0070
        /*0014*/ 	.byte	0x00, 0xf0, 0x01, 0x10


	//----- nvinfo : EIATTR_SPARSE_MMA_MASK
	.align		4
.L_23:
        /*0018*/ 	.byte	0x03, 0x50
        /*001a*/ 	.short	0x0000


	//----- nvinfo : EIATTR_MAXREG_COUNT
	.align		4
        /*001c*/ 	.byte	0x03, 0x1b
        /*001e*/ 	.short	0x00a8


	//----- nvinfo : EIATTR_NUM_BARRIERS
	.align		4
        /*0020*/ 	.byte	0x02, 0x4c
        /*0022*/ 	.byte	0x01
	.zero		1


	//----- nvinfo : EIATTR_EXTERNS
	.align		4
        /*0024*/ 	.byte	0x04, 0x0f
        /*0026*/ 	.short	(.L_25 - .L_24)


	//   ....[0]....
	.align		4
.L_24:
        /*0028*/ 	.word	index@(__assertfail)


	//----- nvinfo : EIATTR_MERCURY_ISA_VERSION
	.align		4
.L_25:
        /*002c*/ 	.byte	0x03, 0x5f
        /*002e*/ 	.short	0x0101


	//----- nvinfo : EIATTR_INT_WARP_WIDE_INSTR_OFFSETS
	.align		4
        /*0030*/ 	.byte	0x04, 0x31
        /*0032*/ 	.short	(.L_27 - .L_26)


	//   ....[0]....
.L_26:
        /*0034*/ 	.word	0x00000460


	//   ....[1]....
        /*0038*/ 	.word	0x00000490


	//   ....[2]....
        /*003c*/ 	.word	0x00000630


	//   ....[3]....
        /*0040*/ 	.word	0x00001bb0


	//----- nvinfo : EIATTR_COOP_GROUP_MASK_REGIDS
	.align		4
.L_27:
        /*0044*/ 	.byte	0x04, 0x29
        /*0046*/ 	.short	(.L_29 - .L_28)


	//   ....[0]....
.L_28:
        /*0048*/ 	.word	0xffffffff


	//   ....[1]....
        /*004c*/ 	.word	0xffffffff


	//   ....[2]....
        /*0050*/ 	.word	0xffffffff


	//   ....[3]....
        /*0054*/ 	.word	0xffffffff


	//   ....[4]....
        /*0058*/ 	.word	0xffffffff


	//   ....[5]....
        /*005c*/ 	.word	0xffffffff


	//----- nvinfo : EIATTR_COOP_GROUP_INSTR_OFFSETS
	.align		4
.L_29:
        /*0060*/ 	.byte	0x04, 0x28
        /*0062*/ 	.short	(.L_31 - .L_30)


	//   ....[0]....
.L_30:
        /*0064*/ 	.word	0x00000060


	//   ....[1]....
        /*0068*/ 	.word	0x00000070


	//   ....[2]....
        /*006c*/ 	.word	0x00000130


	//   ....[3]....
        /*0070*/ 	.word	0x000002b0


	//   ....[4]....
        /*0074*/ 	.word	0x000007e0


	//   ....[5]....
        /*0078*/ 	.word	0x00001400


	//----- nvinfo : EIATTR_REG_RECONFIG
	.align		4
.L_31:
        /*007c*/ 	.byte	0x01, 0x54
	.zero		2


	//----- nvinfo : EIATTR_SYSCALL_OFFSETS
	.align		4
        /*0080*/ 	.byte	0x04, 0x46
        /*0082*/ 	.short	(.L_33 - .L_32)


	//   ....[0]....
.L_32:
        /*0084*/ 	.word	0x000015f0


	//----- nvinfo : EIATTR_MBARRIER_INSTR_OFFSETS
	.align		4
.L_33:
        /*0088*/ 	.byte	0x04, 0x39
        /*008a*/ 	.short	(.L_35 - .L_34)


	//   ....[0]....
.L_34:
        /*008c*/ 	.word	0x00000230
        /*0090*/ 	.word	0x000000ff
        /*0094*/ 	.word	0x00000000
        /*0098*/ 	.short	0x0100
        /*009a*/ 	.byte	0x08
	.zero		1


	//   ....[1]....
        /*009c*/ 	.word	0x00000240
        /*00a0*/ 	.word	0x000000ff
        /*00a4*/ 	.word	0x00000018
        /*00a8*/ 	.short	0x0100
        /*00aa*/ 	.byte	0x08
	.zero		1


	//   ....[2]....
        /*00ac*/ 	.word	0x00000250
        /*00b0*/ 	.word	0x000000ff
        /*00b4*/ 	.word	0x00000008
        /*00b8*/ 	.short	0x0100
        /*00ba*/ 	.byte	0x08
	.zero		1


	//   ....[3]....
        /*00bc*/ 	.word	0x00000260
        /*00c0*/ 	.word	0x000000ff
        /*00c4*/ 	.word	0x00000020
        /*00c8*/ 	.short	0x0100
        /*00ca*/ 	.byte	0x08
	.zero		1


	//   ....[4]....
        /*00cc*/ 	.word	0x00000270
        /*00d0*/ 	.word	0x000000ff
        /*00d4*/ 	.word	0x00000010
        /*00d8*/ 	.short	0x0100
        /*00da*/ 	.byte	0x08
	.zero		1


	//   ....[5]....
        /*00dc*/ 	.word	0x00000280
        /*00e0*/ 	.word	0x000000ff
        /*00e4*/ 	.word	0x00000028
        /*00e8*/ 	.short	0x0100
        /*00ea*/ 	.byte	0x08
	.zero		1


	//   ....[6]....
        /*00ec*/ 	.word	0x000006c0
        /*00f0*/ 	.word	0x000000ff
        /*00f4*/ 	.word	0x00000040
        /*00f8*/ 	.short	0x0100
        /*00fa*/ 	.byte	0x06
	.zero		1


	//   ....[7]....
        /*00fc*/ 	.word	0x00000760
        /*0100*/ 	.word	0x000000ff
        /*0104*/ 	.word	0x00000048
        /*0108*/ 	.short	0x0100
        /*010a*/ 	.byte	0x06
	.zero		1


	//   ....[8]....
        /*010c*/ 	.word	0x000016c0
        /*0110*/ 	.word	0x00000003
        /*0114*/ 	.word	0x00000000
        /*0118*/ 	.short	0x010a
        /*011a*/ 	.byte	0x3f
	.zero		1


	//   ....[9]....
        /*011c*/ 	.word	0x00001720
        /*0120*/ 	.word	0x00000003
        /*0124*/ 	.word	0x00000000
        /*0128*/ 	.short	0x010a
        /*012a*/ 	.byte	0x3f
	.zero		1


	//   ....[10]....
        /*012c*/ 	.word	0x00001930
        /*0130*/ 	.word	0x00000005
        /*0134*/ 	.word	0x00000000
        /*0138*/ 	.short	0x010a
        /*013a*/ 	.byte	0x3f
	.zero		1


	//   ....[11]....
        /*013c*/ 	.word	0x00001970
        /*0140*/ 	.word	0x00000005
        /*0144*/ 	.word	0x00000000
        /*0148*/ 	.short	0x010a
        /*014a*/ 	.byte	0x3f
	.zero		1


	//   ....[12]....
        /*014c*/ 	.word	0x00001a60
        /*0150*/ 	.word	0x00000004
        /*0154*/ 	.word	0x00000000
        /*0158*/ 	.short	0x0101
        /*015a*/ 	.byte	0x3f
	.zero		1


	//   ....[13]....
        /*015c*/ 	.word	0x00001c50
        /*0160*/ 	.word	0x00000000
        /*0164*/ 	.word	0x00000000
        /*0168*/ 	.short	0x0101
        /*016a*/ 	.byte	0x3f
	.zero		1


	//   ....[14]....
        /*016c*/ 	.word	0x00004930
        /*0170*/ 	.word	0x00000017
        /*0174*/ 	.word	0x00000018
        /*0178*/ 	.short	0x010a
        /*017a*/ 	.byte	0x3f
	.zero		1


	//   ....[15]....
        /*017c*/ 	.word	0x00004cb0
        /*0180*/ 	.word	0x00000006
        /*0184*/ 	.word	0x00000048
        /*0188*/ 	.short	0x0101
        /*018a*/ 	.byte	0x3f
	.zero		1


	//   ....[16]....
        /*018c*/ 	.word	0x00005400
        /*0190*/ 	.word	0x00000007
        /*0194*/ 	.word	0x00000000
        /*0198*/ 	.short	0x010a
        /*019a*/ 	.byte	0x3f
	.zero		1


	//   ....[17]....
        /*019c*/ 	.word	0x00005480
        /*01a0*/ 	.word	0x00000004
        /*01a4*/ 	.word	0x00000000
        /*01a8*/ 	.short	0x010a
        /*01aa*/ 	.byte	0x3f
	.zero		1


	//   ....[18]....
        /*01ac*/ 	.word	0x00005510
        /*01b0*/ 	.word	0x00000005
        /*01b4*/ 	.word	0x00000000
        /*01b8*/ 	.short	0x010a
        /*01ba*/ 	.byte	0x3f
	.zero		1


	//   ....[19]....
        /*01bc*/ 	.word	0x00005570
        /*01c0*/ 	.word	0x00000003
        /*01c4*/ 	.word	0x00000000
        /*01c8*/ 	.short	0x010a
        /*01ca*/ 	.byte	0x3f
	.zero		1


	//   ....[20]....
        /*01cc*/ 	.word	0x000055c0
        /*01d0*/ 	.word	0x00000005
        /*01d4*/ 	.word	0x00000000
        /*01d8*/ 	.short	0x010a
        /*01da*/ 	.byte	0x3f
	.zero		1


	//   ....[21]....
        /*01dc*/ 	.word	0x00005690
        /*01e0*/ 	.word	0x00000017
        /*01e4*/ 	.word	0x00000018
        /*01e8*/ 	.short	0x010a
        /*01ea*/ 	.byte	0x3f
	.zero		1


	//   ....[22]....
        /*01ec*/ 	.word	0x00005760
        /*01f0*/ 	.word	0x00000007
        /*01f4*/ 	.word	0x00000000
        /*01f8*/ 	.short	0x010a
        /*01fa*/ 	.byte	0x3f
	.zero		1


	//   ....[23]....
        /*01fc*/ 	.word	0x000057b0
        /*0200*/ 	.word	0x00000004
        /*0204*/ 	.word	0x00000000
        /*0208*/ 	.short	0x010a
        /*020a*/ 	.byte	0x3f
	.zero		1


	//----- nvinfo : EIATTR_NUM_MBARRIERS
	.align		4
.L_35:
        /*020c*/ 	.byte	0x03, 0x38
        /*020e*/ 	.short	0x0008


	//----- nvinfo : EIATTR_EXIT_INSTR_OFFSETS
	.align		4
        /*0210*/ 	.byte	0x04, 0x1c
        /*0212*/ 	.short	(.L_37 - .L_36)


	//   ....[0]....
.L_36:
        /*0214*/ 	.word	0x000009b0


	//   ....[1]....
        /*0218*/ 	.word	0x000011c0


	//   ....[2]....
        /*021c*/ 	.word	0x000040a0


	//   ....[3]....
        /*0220*/ 	.word	0x00004600


	//   ....[4]....
        /*0224*/ 	.word	0x00005560


	//----- nvinfo : EIATTR_MAX_THREADS
	.align		4
.L_37:
        /*0228*/ 	.byte	0x04, 0x05
        /*022a*/ 	.short	(.L_39 - .L_38)
.L_38:
        /*022c*/ 	.word	0x00000180
        /*0230*/ 	.word	0x00000001
        /*0234*/ 	.word	0x00000001


	//----- nvinfo : EIATTR_CRS_STACK_SIZE
	.align		4
.L_39:
        /*0238*/ 	.byte	0x04, 0x1e
        /*023a*/ 	.short	(.L_41 - .L_40)
.L_40:
        /*023c*/ 	.word	0x00000000


	//----- nvinfo : EIATTR_CBANK_PARAM_SIZE
	.align		4
.L_41:
        /*0240*/ 	.byte	0x03, 0x19
        /*0242*/ 	.short	0x0470


	//----- nvinfo : EIATTR_PARAM_CBANK
	.align		4
        /*0244*/ 	.byte	0x04, 0x0a
        /*0246*/ 	.short	(.L_43 - .L_42)
	.align		4
.L_42:
        /*0248*/ 	.word	index@(.nv.constant0._ZN7cutlass13device_kernelINS_4gemm6kernel13GemmUniversalIN4cute5tupleIJiiiiEEENS1_10collective13CollectiveMmaINS1_34MainloopSm90TmaGmmaWarpSpecializedILi3ENS5_IJNS4_1CILi2EEENSA_ILi1EEESC_EEENS1_35KernelTmaWarpSpecializedCooperativeEEENS5_IJNSA_ILi128EEENSA_ILi64EEENSA_ILi32EEEEEEaNS5_IJlSC_lEEEaSK_NS4_8TiledMMAINS4_8MMA_AtomIJNS4_4SM904GMMA26MMA_64x64x32_S32S8S8_SS_TNEEEENS4_6LayoutISD_NS5_IJSC_NSA_ILi0EEESS_EEEEENS5_IJNS4_10UnderscoreESV_SV_EEEEENS4_13SM90_TMA_LOADENS4_14ComposedLayoutINS4_7SwizzleILi1ELi4ELi3EEENS4_18smem_ptr_flag_bitsILi8EEENSR_INS5_IJNSA_ILi8EEESI_EEENS5_IJSI_SC_EEEEEEEvNS4_8identityENS4_23SM90_TMA_LOAD_MULTICASTES18_vS19_EENS_8epilogue10collective6detail29Sm90TmaWarpSpecializedAdapterINS1D_15DefaultEpilogueIaSK_SK_NS1C_6thread17LinearCombinationIaLi1EiiLNS1H_9ScaleType4KindE0ELNS_15FloatRoundStyleE2EaEENS1_15EpilogueDefaultEEEEEvvEEEEvNT_6ParamsE)
        /*024c*/ 	.short	0x0210
        /*024e*/ 	.short	0x0470


	//----- nvinfo : EIATTR_SW_WAR
	.align		4
.L_43:
        /*0250*/ 	.byte	0x04, 0x36
        /*0252*/ 	.short	(.L_45 - .L_44)
.L_44:
        /*0254*/ 	.word	0x00000008
.L_45:


//--------------------- .nv.callgraph             --------------------------
	.section	.nv.callgraph,"",@"SHT_CUDA_CALLGRAPH"
	.align	4
	.sectionentsize	8
	.align		4
        /*0000*/ 	.word	0x00000000
	.align		4
        /*0004*/ 	.word	0xffffffff
	.align		4
        /*0008*/ 	.word	index@(_ZN7cutlass13device_kernelINS_4gemm6kernel13GemmUniversalIN4cute5tupleIJiiiiEEENS1_10collective13CollectiveMmaINS1_34MainloopSm90TmaGmmaWarpSpecializedILi3ENS5_IJNS4_1CILi2EEENSA_ILi1EEESC_EEENS1_35KernelTmaWarpSpecializedCooperativeEEENS5_IJNSA_ILi128EEENSA_ILi64EEENSA_ILi32EEEEEEaNS5_IJlSC_lEEEaSK_NS4_8TiledMMAINS4_8MMA_AtomIJNS4_4SM904GMMA26MMA_64x64x32_S32S8S8_SS_TNEEEENS4_6LayoutISD_NS5_IJSC_NSA_ILi0EEESS_EEEEENS5_IJNS4_10UnderscoreESV_SV_EEEEENS4_13SM90_TMA_LOADENS4_14ComposedLayoutINS4_7SwizzleILi1ELi4ELi3EEENS4_18smem_ptr_flag_bitsILi8EEENSR_INS5_IJNSA_ILi8EEESI_EEENS5_IJSI_SC_EEEEEEEvNS4_8identityENS4_23SM90_TMA_LOAD_MULTICASTES18_vS19_EENS_8epilogue10collective6detail29Sm90TmaWarpSpecializedAdapterINS1D_15DefaultEpilogueIaSK_SK_NS1C_6thread17LinearCombinationIaLi1EiiLNS1H_9ScaleType4KindE0ELNS_15FloatRoundStyleE2EaEENS1_15EpilogueDefaultEEEEEvvEEEEvNT_6ParamsE)
	.align		4
        /*000c*/ 	.word	index@(__assertfail)
	.align		4
        /*0010*/ 	.word	0x00000000
	.align		4
        /*0014*/ 	.word	0xfffffffe
	.align		4
        /*0018*/ 	.word	0x00000000
	.align		4
        /*001c*/ 	.word	0xfffffffd
	.align		4
        /*0020*/ 	.word	0x00000000
	.align		4
        /*0024*/ 	.word	0xfffffffc


//--------------------- .nv.constant4             --------------------------
	.section	.nv.constant4,"a",@progbits
	.align	8
	.align		8
.nv.constant4:
        /*0000*/ 	.dword	__assertfail
	.align		8
        /*0008*/ 	.dword	__unnamed_1
	.align		8
        /*0010*/ 	.dword	_ZN39_INTERNAL_7255b945_4_k_cu_82f41c99_52694cuda3std3__45__cpo5beginE
	.align		8
        /*0018*/ 	.dword	_ZN39_INTERNAL_7255b945_4_k_cu_82f41c99_52694cuda3std3__45__cpo3endE
	.align		8
        /*0020*/ 	.dword	_ZN39_INTERNAL_7255b945_4_k_cu_82f41c99_52694cuda3std3__45__cpo6cbeginE
	.align		8
        /*0028*/ 	.dword	_ZN39_INTERNAL_7255b945_4_k_cu_82f41c99_52694cuda3std3__45__cpo4cendE
	.align		8
        /*0030*/ 	.dword	_ZN39_INTERNAL_7255b945_4_k_cu_82f41c99_52694cuda3std3__441_GLOBAL__N__7255b945_4_k_cu_82f41c99_52696ignoreE
	.align		8
        /*0038*/ 	.dword	_ZN39_INTERNAL_7255b945_4_k_cu_82f41c99_52694cuda3std3__419piecewise_constructE
	.align		8
        /*0040*/ 	.dword	_ZN39_INTERNAL_7255b945_4_k_cu_82f41c99_52694cuda3std3__48in_placeE
	.align		8
        /*0048*/ 	.dword	_ZN39_INTERNAL_7255b945_4_k_cu_82f41c99_52694cuda3std6ranges3__45__cpo4swapE
	.align		8
        /*0050*/ 	.dword	_ZN39_INTERNAL_7255b945_4_k_cu_82f41c99_52694cuda3std6ranges3__45__cpo9iter_moveE
	.align		8
        /*0058*/ 	.dword	_ZN39_INTERNAL_7255b945_4_k_cu_82f41c99_52694cute7productE
	.align		8
        /*0060*/ 	.dword	_ZN39_INTERNAL_7255b945_4_k_cu_82f41c99_52694cute1_E
	.align		8
        /*0068*/ 	.dword	$str$22
	.align		8
        /*0070*/ 	.dword	$str$23


//--------------------- .text._ZN7cutlass13device_kernelINS_4gemm6kernel13GemmUniversalIN4cute5tupleIJiiiiEEENS1_10collective13CollectiveMmaINS1_34MainloopSm90TmaGmmaWarpSpecializedILi3ENS5_IJNS4_1CILi2EEENSA_ILi1EEESC_EEENS1_35KernelTmaWarpSpecializedCooperativeEEENS5_IJNSA_ILi128EEENSA_ILi64EEENSA_ILi32EEEEEEaNS5_IJlSC_lEEEaSK_NS4_8TiledMMAINS4_8MMA_AtomIJNS4_4SM904GMMA26MMA_64x64x32_S32S8S8_SS_TNEEEENS4_6LayoutISD_NS5_IJSC_NSA_ILi0EEESS_EEEEENS5_IJNS4_10UnderscoreESV_SV_EEEEENS4_13SM90_TMA_LOADENS4_14ComposedLayoutINS4_7SwizzleILi1ELi4ELi3EEENS4_18smem_ptr_flag_bitsILi8EEENSR_INS5_IJNSA_ILi8EEESI_EEENS5_IJSI_SC_EEEEEEEvNS4_8identityENS4_23SM90_TMA_LOAD_MULTICASTES18_vS19_EENS_8epilogue10collective6detail29Sm90TmaWarpSpecializedAdapterINS1D_15DefaultEpilogueIaSK_SK_NS1C_6thread17LinearCombinationIaLi1EiiLNS1H_9ScaleType4KindE0ELNS_15FloatRoundStyleE2EaEENS1_15EpilogueDefaultEEEEEvvEEEEvNT_6ParamsE --------------------------
	.section	.text._ZN7cutlass13device_kernelINS_4gemm6kernel13GemmUniversalIN4cute5tupleIJiiiiEEENS1_10collective13CollectiveMmaINS1_34MainloopSm90TmaGmmaWarpSpecializedILi3ENS5_IJNS4_1CILi2EEENSA_ILi1EEESC_EEENS1_35KernelTmaWarpSpecializedCooperativeEEENS5_IJNSA_ILi128EEENSA_ILi64EEENSA_ILi32EEEEEEaNS5_IJlSC_lEEEaSK_NS4_8TiledMMAINS4_8MMA_AtomIJNS4_4SM904GMMA26MMA_64x64x32_S32S8S8_SS_TNEEEENS4_6LayoutISD_NS5_IJSC_NSA_ILi0EEESS_EEEEENS5_IJNS4_10UnderscoreESV_SV_EEEEENS4_13SM90_TMA_LOADENS4_14ComposedLayoutINS4_7SwizzleILi1ELi4ELi3EEENS4_18smem_ptr_flag_bitsILi8EEENSR_INS5_IJNSA_ILi8EEESI_EEENS5_IJSI_SC_EEEEEEEvNS4_8identityENS4_23SM90_TMA_LOAD_MULTICASTES18_vS19_EENS_8epilogue10collective6detail29Sm90TmaWarpSpecializedAdapterINS1D_15DefaultEpilogueIaSK_SK_NS1C_6thread17LinearCombinationIaLi1EiiLNS1H_9ScaleType4KindE0ELNS_15FloatRoundStyleE2EaEENS1_15EpilogueDefaultEEEEEvvEEEEvNT_6ParamsE,"ax",@progbits
	.align	128
.text._ZN7cutlass13device_kernelINS_4gemm6kernel13GemmUniversalIN4cute5tupleIJiiiiEEENS1_10collective13CollectiveMmaINS1_34MainloopSm90TmaGmmaWarpSpecializedILi3ENS5_IJNS4_1CILi2EEENSA_ILi1EEESC_EEENS1_35KernelTmaWarpSpecializedCooperativeEEENS5_IJNSA_ILi128EEENSA_ILi64EEENSA_ILi32EEEEEEaNS5_IJlSC_lEEEaSK_NS4_8TiledMMAINS4_8MMA_AtomIJNS4_4SM904GMMA26MMA_64x64x32_S32S8S8_SS_TNEEEENS4_6LayoutISD_NS5_IJSC_NSA_ILi0EEESS_EEEEENS5_IJNS4_10UnderscoreESV_SV_EEEEENS4_13SM90_TMA_LOADENS4_14ComposedLayoutINS4_7SwizzleILi1ELi4ELi3EEENS4_18smem_ptr_flag_bitsILi8EEENSR_INS5_IJNSA_ILi8EEESI_EEENS5_IJSI_SC_EEEEEEEvNS4_8identityENS4_23SM90_TMA_LOAD_MULTICASTES18_vS19_EENS_8epilogue10collective6detail29Sm90TmaWarpSpecializedAdapterINS1D_15DefaultEpilogueIaSK_SK_NS1C_6thread17LinearCombinationIaLi1EiiLNS1H_9ScaleType4KindE0ELNS_15FloatRoundStyleE2EaEENS1_15EpilogueDefaultEEEEEvvEEEEvNT_6ParamsE:
        .type           _ZN7cutlass13device_kernelINS_4gemm6kernel13GemmUniversalIN4cute5tupleIJiiiiEEENS1_10collective13CollectiveMmaINS1_34MainloopSm90TmaGmmaWarpSpecializedILi3ENS5_IJNS4_1CILi2EEENSA_ILi1EEESC_EEENS1_35KernelTmaWarpSpecializedCooperativeEEENS5_IJNSA_ILi128EEENSA_ILi64EEENSA_ILi32EEEEEEaNS5_IJlSC_lEEEaSK_NS4_8TiledMMAINS4_8MMA_AtomIJNS4_4SM904GMMA26MMA_64x64x32_S32S8S8_SS_TNEEEENS4_6LayoutISD_NS5_IJSC_NSA_ILi0EEESS_EEEEENS5_IJNS4_10UnderscoreESV_SV_EEEEENS4_13SM90_TMA_LOADENS4_14ComposedLayoutINS4_7SwizzleILi1ELi4ELi3EEENS4_18smem_ptr_flag_bitsILi8EEENSR_INS5_IJNSA_ILi8EEESI_EEENS5_IJSI_SC_EEEEEEEvNS4_8identityENS4_23SM90_TMA_LOAD_MULTICASTES18_vS19_EENS_8epilogue10collective6detail29Sm90TmaWarpSpecializedAdapterINS1D_15DefaultEpilogueIaSK_SK_NS1C_6thread17LinearCombinationIaLi1EiiLNS1H_9ScaleType4KindE0ELNS_15FloatRoundStyleE2EaEENS1_15EpilogueDefaultEEEEEvvEEEEvNT_6ParamsE,@function
        .size           _ZN7cutlass13device_kernelINS_4gemm6kernel13GemmUniversalIN4cute5tupleIJiiiiEEENS1_10collective13CollectiveMmaINS1_34MainloopSm90TmaGmmaWarpSpecializedILi3ENS5_IJNS4_1CILi2EEENSA_ILi1EEESC_EEENS1_35KernelTmaWarpSpecializedCooperativeEEENS5_IJNSA_ILi128EEENSA_ILi64EEENSA_ILi32EEEEEEaNS5_IJlSC_lEEEaSK_NS4_8TiledMMAINS4_8MMA_AtomIJNS4_4SM904GMMA26MMA_64x64x32_S32S8S8_SS_TNEEEENS4_6LayoutISD_NS5_IJSC_NSA_ILi0EEESS_EEEEENS5_IJNS4_10UnderscoreESV_SV_EEEEENS4_13SM90_TMA_LOADENS4_14ComposedLayoutINS4_7SwizzleILi1ELi4ELi3EEENS4_18smem_ptr_flag_bitsILi8EEENSR_INS5_IJNSA_ILi8EEESI_EEENS5_IJSI_SC_EEEEEEEvNS4_8identityENS4_23SM90_TMA_LOAD_MULTICASTES18_vS19_EENS_8epilogue10collective6detail29Sm90TmaWarpSpecializedAdapterINS1D_15DefaultEpilogueIaSK_SK_NS1C_6thread17LinearCombinationIaLi1EiiLNS1H_9ScaleType4KindE0ELNS_15FloatRoundStyleE2EaEENS1_15EpilogueDefaultEEEEEvvEEEEvNT_6ParamsE,(.L_x_135 - _ZN7cutlass13device_kernelINS_4gemm6kernel13GemmUniversalIN4cute5tupleIJiiiiEEENS1_10collective13CollectiveMmaINS1_34MainloopSm90TmaGmmaWarpSpecializedILi3ENS5_IJNS4_1CILi2EEENSA_ILi1EEESC_EEENS1_35KernelTmaWarpSpecializedCooperativeEEENS5_IJNSA_ILi128EEENSA_ILi64EEENSA_ILi32EEEEEEaNS5_IJlSC_lEEEaSK_NS4_8TiledMMAINS4_8MMA_AtomIJNS4_4SM904GMMA26MMA_64x64x32_S32S8S8_SS_TNEEEENS4_6LayoutISD_NS5_IJSC_NSA_ILi0EEESS_EEEEENS5_IJNS4_10UnderscoreESV_SV_EEEEENS4_13SM90_TMA_LOADENS4_14ComposedLayoutINS4_7SwizzleILi1ELi4ELi3EEENS4_18smem_ptr_flag_bitsILi8EEENSR_INS5_IJNSA_ILi8EEESI_EEENS5_IJSI_SC_EEEEEEEvNS4_8identityENS4_23SM90_TMA_LOAD_MULTICASTES18_vS19_EENS_8epilogue10collective6detail29Sm90TmaWarpSpecializedAdapterINS1D_15DefaultEpilogueIaSK_SK_NS1C_6thread17LinearCombinationIaLi1EiiLNS1H_9ScaleType4KindE0ELNS_15FloatRoundStyleE2EaEENS1_15EpilogueDefaultEEEEEvvEEEEvNT_6ParamsE)
        .other          _ZN7cutlass13device_kernelINS_4gemm6kernel13GemmUniversalIN4cute5tupleIJiiiiEEENS1_10collective13CollectiveMmaINS1_34MainloopSm90TmaGmmaWarpSpecializedILi3ENS5_IJNS4_1CILi2EEENSA_ILi1EEESC_EEENS1_35KernelTmaWarpSpecializedCooperativeEEENS5_IJNSA_ILi128EEENSA_ILi64EEENSA_ILi32EEEEEEaNS5_IJlSC_lEEEaSK_NS4_8TiledMMAINS4_8MMA_AtomIJNS4_4SM904GMMA26MMA_64x64x32_S32S8S8_SS_TNEEEENS4_6LayoutISD_NS5_IJSC_NSA_ILi0EEESS_EEEEENS5_IJNS4_10UnderscoreESV_SV_EEEEENS4_13SM90_TMA_LOADENS4_14ComposedLayoutINS4_7SwizzleILi1ELi4ELi3EEENS4_18smem_ptr_flag_bitsILi8EEENSR_INS5_IJNSA_ILi8EEESI_EEENS5_IJSI_SC_EEEEEEEvNS4_8identityENS4_23SM90_TMA_LOAD_MULTICASTES18_vS19_EENS_8epilogue10collective6detail29Sm90TmaWarpSpecializedAdapterINS1D_15DefaultEpilogueIaSK_SK_NS1C_6thread17LinearCombinationIaLi1EiiLNS1H_9ScaleType4KindE0ELNS_15FloatRoundStyleE2EaEENS1_15EpilogueDefaultEEEEEvvEEEEvNT_6ParamsE,@"STO_CUDA_ENTRY STV_DEFAULT"
_ZN7cutlass13device_kernelINS_4gemm6kernel13GemmUniversalIN4cute5tupleIJiiiiEEENS1_10collective13CollectiveMmaINS1_34MainloopSm90TmaGmmaWarpSpecializedILi3ENS5_IJNS4_1CILi2EEENSA_ILi1EEESC_EEENS1_35KernelTmaWarpSpecializedCooperativeEEENS5_IJNSA_ILi128EEENSA_ILi64EEENSA_ILi32EEEEEEaNS5_IJlSC_lEEEaSK_NS4_8TiledMMAINS4_8MMA_AtomIJNS4_4SM904GMMA26MMA_64x64x32_S32S8S8_SS_TNEEEENS4_6LayoutISD_NS5_IJSC_NSA_ILi0EEESS_EEEEENS5_IJNS4_10UnderscoreESV_SV_EEEEENS4_13SM90_TMA_LOADENS4_14ComposedLayoutINS4_7SwizzleILi1ELi4ELi3EEENS4_18smem_ptr_flag_bitsILi8EEENSR_INS5_IJNSA_ILi8EEESI_EEENS5_IJSI_SC_EEEEEEEvNS4_8identityENS4_23SM90_TMA_LOAD_MULTICASTES18_vS19_EENS_8epilogue10collective6detail29Sm90TmaWarpSpecializedAdapterINS1D_15DefaultEpilogueIaSK_SK_NS1C_6thread17LinearCombinationIaLi1EiiLNS1H_9ScaleType4KindE0ELNS_15FloatRoundStyleE2EaEENS1_15EpilogueDefaultEEEEEvvEEEEvNT_6ParamsE:
[----:B------:R-:W0:Y:S01]  /*0000*/  LDC R1, c[0x0][0x28] ;  /* 0x00000a00ff017b82 */ /* 0x000e220000000800 */
[----:B------:R-:W1:Y:S01]  /*0010*/  S2R R61, SR_TID.X ;  /* 0x00000000003d7919 */ /* 0x000e620000002100 */
[----:B------:R-:W-:Y:S01]  /*0020*/  ELECT P0, URZ, PT ;  /* 0x00000000003f782f */ /* 0x000fe20003800000 */
[----:B------:R-:W-:Y:S01]  /*0030*/  BSSY B0, `(.L_x_0) ;  /* 0x000000f000007945 */ /* 0x000fe20003800000 */
[--C-:B-1----:R-:W-:Y:S02]  /*0040*/  SHF.R.U32.HI R0, RZ, 0x5, R61.reuse ;  /* 0x00000005ff007819 */ /* 0x102fe4000001163d */
[----:B------:R-:W-:-:S03]  /*0050*/  SHF.R.U32.HI R7, RZ, 0x7, R61 ;  /* 0x00000007ff077819 */ /* 0x000fc6000001163d */
[----:B------:R-:W1:Y:S04]  /*0060*/  SHFL.IDX PT, R3, R0, RZ, 0x1f ;  /* 0x00001fff00037589 */ /* 0x000e6800000e0000 */
[----:B------:R2:W3:Y:S01]  /*0070*/  SHFL.IDX PT, R2, R7, RZ, 0x1f ;  /* 0x00001fff07027589 */ /* 0x0004e200000e0000 */
[----:B-1----:R-:W-:-:S13]  /*0080*/  ISETP.NE.OR P0, PT, R3, RZ, !P0 ;  /* 0x000000ff0300720c */ /* 0x002fda0004705670 */
[----:B0-23--:R-:W-:Y:S05]  /*0090*/  @P0 BRA `(.L_x_1) ;  /* 0x0000000000200947 */ /* 0x00dfea0003800000 */
[----:B------:R-:W-:Y:S02]  /*00a0*/  ULDC.64 UR4, c[0x0][0x198] ;  /* 0x0000660000047ab9 */ /* 0x000fe40000000a00 */
[----:B------:R-:W-:Y:S02]  /*00b0*/  UIADD3 UR6, UP0, UR4, 0xf0, URZ ;  /* 0x000000f004067890 */ /* 0x000fe4000ff1e03f */
[----:B------:R-:W-:Y:S02]  /*00c0*/  UIADD3 UR4, UP1, UR4, 0x1f0, URZ ;  /* 0x000001f004047890 */ /* 0x000fe4000ff3e03f */
[----:B------:R-:W-:Y:S02]  /*00d0*/  UIADD3.X UR7, URZ, UR5, URZ, UP0, !UPT ;  /* 0x000000053f077290 */ /* 0x000fe400087fe43f */
[----:B------:R-:W-:-:S07]  /*00e0*/  UIADD3.X UR5, URZ, UR5, URZ, UP1, !UPT ;  /* 0x000000053f057290 */ /* 0x000fce0008ffe43f */
[----:B------:R0:W-:Y:S02]  /*00f0*/  UTMACCTL.PF [UR6] ;  /* 0x00000000060079b9 */ /* 0x0001e40008040000 */
[----:B------:R0:W-:Y:S02]  /*0100*/  UTMACCTL.PF [UR4] ;  /* 0x00000000040079b9 */ /* 0x0001e40008040000 */
[----:B0-----:R-:W-:Y:S01]  /*0110*/  NOP ;  /* 0x0000000000007918 */ /* 0x001fe20000000000 */
.L_x_1:
[----:B------:R-:W-:Y:S05]  /*0120*/  BSYNC B0 ;  /* 0x0000000000007941 */ /* 0x000fea0003800000 */
.L_x_0:
[----:B------:R-:W0:Y:S02]  /*0130*/  SHFL.IDX PT, R5, R0, RZ, 0x1f ;  /* 0x00001fff00057589 */ /* 0x000e2400000e0000 */
[----:B0-----:R-:W-:-:S13]  /*0140*/  ISETP.NE.AND P0, PT, R5, RZ, PT ;  /* 0x000000ff0500720c */ /* 0x001fda0003f05270 */
[----:B------:R-:W-:Y:S05]  /*0150*/  @P0 BRA `(.L_x_2) ;  /* 0x0000000000500947 */ /* 0x000fea0003800000 */
[----:B------:R-:W0:Y:S01]  /*0160*/  S2UR UR8, SR_CgaCtaId ;  /* 0x00000000000879c3 */ /* 0x000e220000008800 */
[----:B------:R-:W-:Y:S01]  /*0170*/  UMOV UR4, 0x400 ;  /* 0x0000040000047882 */ /* 0x000fe20000000000 */
[----:B------:R-:W-:Y:S01]  /*0180*/  UMOV UR5, 0x1 ;  /* 0x0000000100057882 */ /* 0x000fe20000000000 */
[----:B------:R-:W-:Y:S01]  /*0190*/  UMOV UR6, 0x4 ;  /* 0x0000000400067882 */ /* 0x000fe20000000000 */
[----:B------:R-:W-:Y:S01]  /*01a0*/  ELECT P0, URZ, PT ;  /* 0x00000000003f782f */ /* 0x000fe20003800000 */
[----:B------:R-:W-:-:S04]  /*01b0*/  UIADD3 UR6, -UR6, 0x100000, URZ ;  /* 0x0010000006067890 */ /* 0x000fc8000fffe13f */
[----:B------:R-:W-:Y:S02]  /*01c0*/  USHF.L.U32 UR7, UR6, 0xb, URZ ;  /* 0x0000000b06077899 */ /* 0x000fe4000800063f */
[----:B------:R-:W-:Y:S02]  /*01d0*/  USHF.L.U32 UR6, UR6, 0x1, URZ ;  /* 0x0000000106067899 */ /* 0x000fe4000800063f */
[----:B0-----:R-:W-:Y:S02]  /*01e0*/  ULEA UR8, UR8, UR4, 0x18 ;  /* 0x0000000408087291 */ /* 0x001fe4000f8ec03f */
[----:B------:R-:W-:-:S04]  /*01f0*/  UIADD3 UR4, -UR5, 0x100000, URZ ;  /* 0x0010000005047890 */ /* 0x000fc8000fffe13f */
[----:B------:R-:W-:Y:S02]  /*0200*/  USHF.L.U32 UR5, UR4, 0xb, URZ ;  /* 0x0000000b04057899 */ /* 0x000fe4000800063f */
[----:B------:R-:W-:Y:S01]  /*0210*/  USHF.L.U32 UR4, UR4, 0x1, URZ ;  /* 0x0000000104047899 */ /* 0x000fe2000800063f */
[----:B------:R-:W0:Y:S11]  /*0220*/  FENCE.VIEW.ASYNC.S ;  /* 0x00000000000073c6 */ /* 0x000e360000000000 */
[----:B0-----:R0:W1:Y:S01]  /*0230*/  SYNCS.EXCH.64 URZ, [UR8], UR4 ;  /* 0x00000004083f75b2 */ /* 0x0010620008000100 */
[----:B------:R0:W2:Y:S01]  /*0240*/  SYNCS.EXCH.64 URZ, [UR8+0x18], UR6 ;  /* 0x00001806083f75b2 */ /* 0x0000a20008000100 */
[----:B------:R0:W3:Y:S01]  /*0250*/  SYNCS.EXCH.64 URZ, [UR8+0x8], UR4 ;  /* 0x00000804083f75b2 */ /* 0x0000e20008000100 */
[----:B------:R0:W4:Y:S01]  /*0260*/  SYNCS.EXCH.64 URZ, [UR8+0x20], UR6 ;  /* 0x00002006083f75b2 */ /* 0x0001220008000100 */
[----:B------:R0:W0:Y:S01]  /*0270*/  SYNCS.EXCH.64 URZ, [UR8+0x10], UR4 ;  /* 0x00001004083f75b2 */ /* 0x0000220008000100 */
[----:B------:R0:W0:Y:S01]  /*0280*/  SYNCS.EXCH.64 URZ, [UR8+0x28], UR6 ;  /* 0x00002806083f75b2 */ /* 0x0000220008000100 */
[----:B------:R-:W-:Y:S01]  /*0290*/  NOP ;  /* 0x0000000000007918 */ /* 0x000fe20000000000 */
.L_x_2:
[----:B------:R-:W-:Y:S01]  /*02a0*/  SHF.R.S32.HI R4, RZ, 0x1f, R61 ;  /* 0x0000001fff047819 */ /* 0x000fe2000001143d */
[----:B------:R-:W5:Y:S01]  /*02b0*/  SHFL.IDX PT, R0, R0, RZ, 0x1f ;  /* 0x00001fff00007589 */ /* 0x000f6200000e0000 */
[----:B0-----:R-:W0:Y:S01]  /*02c0*/  S2UR UR8, SR_CTAID.X ;  /* 0x00000000000879c3 */ /* 0x001e220000002500 */
[----:B------:R-:W-:Y:S02]  /*02d0*/  ELECT P0, URZ, PT ;  /* 0x00000000003f782f */ /* 0x000fe40003800000 */
[----:B------:R-:W-:Y:S01]  /*02e0*/  LEA.HI R4, R4, R61, RZ, 0x7 ;  /* 0x0000003d04047211 */ /* 0x000fe200078f38ff */
[----:B------:R-:W-:Y:S01]  /*02f0*/  ULDC UR4, c[0x0][0x150] ;  /* 0x0000540000047ab9 */ /* 0x000fe20000000800 */
[----:B------:R-:W-:Y:S01]  /*0300*/  SHF.R.S32.HI R6, RZ, 0x1f, R5 ;  /* 0x0000001fff067819 */ /* 0x000fe20000011405 */
[----:B------:R-:W-:Y:S01]  /*0310*/  NOP ;  /* 0x0000000000007918 */ /* 0x000fe20000000000 */
[----:B------:R-:W-:Y:S01]  /*0320*/  LOP3.LUT R4, R4, 0xffffff80, RZ, 0xc0, !PT ;  /* 0xffffff8004047812 */ /* 0x000fe200078ec0ff */
[----:B------:R-:W-:Y:S01]  /*0330*/  NOP ;  /* 0x0000000000007918 */ /* 0x000fe20000000000 */
[----:B------:R-:W-:Y:S01]  /*0340*/  LEA.HI R6, R6, R5, RZ, 0x2 ;  /* 0x0000000506067211 */ /* 0x000fe200078f10ff */
[----:B------:R-:W1:Y:S01]  /*0350*/  LDC R11, c[0x0][0x144] ;  /* 0x00005100ff0b7b82 */ /* 0x000e620000000800 */
[----:B------:R-:W-:Y:S01]  /*0360*/  IMAD.MOV.U32 R22, RZ, RZ, 0x1 ;  /* 0x00000001ff167424 */ /* 0x000fe200078e00ff */
[----:B------:R-:W-:Y:S01]  /*0370*/  ISETP.NE.AND P3, PT, R2, RZ, PT ;  /* 0x000000ff0200720c */ /* 0x000fe20003f65270 */
[----:B------:R-:W-:Y:S01]  /*0380*/  IMAD.IADD R8, R61, 0x1, -R4 ;  /* 0x000000013d087824 */ /* 0x000fe200078e0a04 */
[----:B------:R-:W-:Y:S01]  /*0390*/  LOP3.LUT R6, R6, 0x3ffffffc, RZ, 0xc0, !PT ;  /* 0x3ffffffc06067812 */ /* 0x000fe200078ec0ff */
[----:B------:R-:W2:Y:S03]  /*03a0*/  S2R R4, SR_CTAID.Y ;  /* 0x0000000000047919 */ /* 0x000ea60000002600 */
[----:B------:R-:W-:Y:S01]  /*03b0*/  SHF.R.S32.HI R9, RZ, 0x1f, R8 ;  /* 0x0000001fff097819 */ /* 0x000fe20000011408 */
[----:B------:R-:W-:Y:S01]  /*03c0*/  IMAD.IADD R6, R5, 0x1, -R6 ;  /* 0x0000000105067824 */ /* 0x000fe200078e0a06 */
[----:B------:R-:W3:Y:S02]  /*03d0*/  LDC R13, c[0x0][0x140] ;  /* 0x00005000ff0d7b82 */ /* 0x000ee40000000800 */
[----:B------:R-:W-:-:S02]  /*03e0*/  LEA.HI R9, R9, R8, RZ, 0x3 ;  /* 0x0000000809097211 */ /* 0x000fc400078f18ff */
[----:B-----5:R-:W-:Y:S02]  /*03f0*/  ISETP.NE.OR P0, PT, R0, RZ, !P0 ;  /* 0x000000ff0000720c */ /* 0x020fe40004705670 */
[--C-:B------:R-:W-:Y:S02]  /*0400*/  SHF.R.S32.HI R0, RZ, 0x3, R9.reuse ;  /* 0x00000003ff007819 */ /* 0x100fe40000011409 */
[----:B0-----:R-:W-:Y:S02]  /*0410*/  I2FP.F32.U32 R10, UR8 ;  /* 0x00000008000a7c45 */ /* 0x001fe40008201000 */
[----:B------:R-:W-:-:S03]  /*0420*/  SHF.R.S32.HI R9, RZ, 0x1f, R9 ;  /* 0x0000001fff097819 */ /* 0x000fc60000011409 */
[----:B------:R-:W-:Y:S01]  /*0430*/  FMUL R10, R10, UR4 ;  /* 0x000000040a0a7c20 */ /* 0x000fe20008400000 */
[----:B------:R-:W-:Y:S01]  /*0440*/  LEA.HI R9, R9, R0, RZ, 0x2 ;  /* 0x0000000009097211 */ /* 0x000fe200078f10ff */
[----:B------:R-:W-:Y:S02]  /*0450*/  ULDC UR4, c[0x0][0x154] ;  /* 0x0000550000047ab9 */ /* 0x000fe40000000800 */
[----:B------:R-:W-:Y:S01]  /*0460*/  VOTEU.ALL UP0, P0 ;  /* 0x00000000003f7886 */ /* 0x000fe20000000000 */
[----:B------:R-:W-:Y:S01]  /*0470*/  LOP3.LUT R9, R9, 0xfffffffc, RZ, 0xc0, !PT ;  /* 0xfffffffc09097812 */ /* 0x000fe200078ec0ff */
[----:B------:R-:W0:Y:S01]  /*0480*/  F2I.U32.TRUNC.NTZ R10, R10 ;  /* 0x0000000a000a7305 */ /* 0x000e22000020f000 */
[----:B------:R-:W-:Y:S02]  /*0490*/  VOTEU.ALL UP1, P0 ;  /* 0x00000000003f7886 */ /* 0x000fe40000020000 */
[----:B------:R-:W5:Y:S01]  /*04a0*/  @!UP0 S2UR UR7, SR_CgaCtaId ;  /* 0x00000000000789c3 */ /* 0x000f620000008800 */
[----:B------:R-:W-:Y:S01]  /*04b0*/  IMAD.IADD R9, R0, 0x1, -R9 ;  /* 0x0000000100097824 */ /* 0x000fe200078e0a09 */
[----:B------:R-:W-:Y:S01]  /*04c0*/  SHF.R.S32.HI R0, RZ, 0x1f, R3 ;  /* 0x0000001fff007819 */ /* 0x000fe20000011403 */
[----:B------:R-:W-:Y:S01]  /*04d0*/  @!UP0 UMOV UR6, 0x400 ;  /* 0x0000040000068882 */ /* 0x000fe20000000000 */
[----:B---3--:R-:W-:Y:S01]  /*04e0*/  ISETP.EQ.U32.AND P2, PT, R13, 0x1, PT ;  /* 0x000000010d00780c */ /* 0x008fe20003f42070 */
[----:B------:R-:W-:Y:S01]  /*04f0*/  IMAD R19, R6, 0x4, R9 ;  /* 0x0000000406137824 */ /* 0x000fe200078e0209 */
[----:B--2---:R-:W-:-:S02]  /*0500*/  I2FP.F32.U32 R12, R4 ;  /* 0x00000004000c7245 */ /* 0x004fc40000201000 */
[----:B------:R-:W2:Y:S01]  /*0510*/  LDC R9, c[0x0][0x148] ;  /* 0x00005200ff097b82 */ /* 0x000ea20000000800 */
[----:B------:R-:W-:Y:S02]  /*0520*/  LEA.HI R0, R0, R3, RZ, 0x2 ;  /* 0x0000000300007211 */ /* 0x000fe400078f10ff */
[----:B------:R-:W-:Y:S01]  /*0530*/  LEA.HI R6, R19, R19, RZ, 0x1 ;  /* 0x0000001313067211 */ /* 0x000fe200078f08ff */
[----:B0-----:R-:W-:Y:S02]  /*0540*/  IMAD.MOV R14, RZ, RZ, -R10 ;  /* 0x000000ffff0e7224 */ /* 0x001fe400078e0a0a */
[----:B------:R-:W-:Y:S01]  /*0550*/  FMUL R12, R12, UR4 ;  /* 0x000000040c0c7c20 */ /* 0x000fe20008400000 */
[----:B------:R-:W-:Y:S01]  /*0560*/  LOP3.LUT R0, R0, 0xfffffffc, RZ, 0xc0, !PT ;  /* 0xfffffffc00007812 */ /* 0x000fe200078ec0ff */
[----:B------:R-:W-:Y:S01]  /*0570*/  UMOV UR4, 0x20 ;  /* 0x0000002000047882 */ /* 0x000fe20000000000 */
[----:B------:R-:W-:Y:S01]  /*0580*/  LOP3.LUT R10, R6, 0xfffffffe, RZ, 0xc0, !PT ;  /* 0xfffffffe060a7812 */ /* 0x000fe200078ec0ff */
[----:B-1----:R-:W-:Y:S01]  /*0590*/  IMAD R6, R11, R14, UR8 ;  /* 0x000000080b067e24 */ /* 0x002fe2000f8e020e */
[----:B------:R-:W-:-:S04]  /*05a0*/  @!UP0 UIADD3 UR4, -UR4, 0x100000, URZ ;  /* 0x0010000004048890 */ /* 0x000fc8000fffe13f */
[----:B------:R-:W-:Y:S02]  /*05b0*/  @!UP0 USHF.L.U32 UR5, UR4, 0xb, URZ ;  /* 0x0000000b04058899 */ /* 0x000fe4000800063f */
[----:B------:R-:W-:Y:S01]  /*05c0*/  @!UP0 USHF.L.U32 UR4, UR4, 0x1, URZ ;  /* 0x0000000104048899 */ /* 0x000fe2000800063f */
[----:B------:R-:W0:Y:S01]  /*05d0*/  F2I.U32.TRUNC.NTZ R12, R12 ;  /* 0x0000000c000c7305 */ /* 0x000e22000020f000 */
[----:B------:R-:W-:Y:S02]  /*05e0*/  IMAD.IADD R3, R3, 0x1, -R0 ;  /* 0x0000000103037824 */ /* 0x000fe400078e0a00 */
[C---:B------:R-:W-:Y:S02]  /*05f0*/  IMAD.IADD R11, R19.reuse, 0x1, -R10 ;  /* 0x00000001130b7824 */ /* 0x040fe400078e0a0a */
[----:B------:R-:W-:Y:S01]  /*0600*/  IMAD.SHL.U32 R10, R19, 0x4, RZ ;  /* 0x00000004130a7824 */ /* 0x000fe200078e00ff */
[----:B-----5:R-:W-:Y:S01]  /*0610*/  @!UP0 ULEA UR6, UR7, UR6, 0x18 ;  /* 0x0000000607068291 */ /* 0x020fe2000f8ec03f */
[----:B------:R-:W-:Y:S01]  /*0620*/  ISETP.NE.AND P1, PT, R3, 0x3, PT ;  /* 0x000000030300780c */ /* 0x000fe20003f25270 */
[----:B------:R-:W-:Y:S01]  /*0630*/  VOTEU.ALL UP0, P0 ;  /* 0x00000000003f7886 */ /* 0x000fe20000000000 */
[----:B------:R-:W-:-:S02]  /*0640*/  ISETP.NE.AND P4, PT, R11, R6, PT ;  /* 0x000000060b00720c */ /* 0x000fc40003f85270 */
[----:B------:R-:W-:Y:S02]  /*0650*/  LOP3.LUT R19, R19, 0xc, R10, 0x78, !PT ;  /* 0x0000000c13137812 */ /* 0x000fe400078e780a */
[----:B------:R-:W-:Y:S01]  /*0660*/  LOP3.LUT P0, RZ, R8, 0x7, RZ, 0xc0, !PT ;  /* 0x0000000708ff7812 */ /* 0x000fe2000780c0ff */
[C---:B------:R-:W-:Y:S01]  /*0670*/  VIADD R8, R2.reuse, 0xffffffff ;  /* 0xffffffff02087836 */ /* 0x040fe20000000000 */
[----:B------:R-:W-:Y:S01]  /*0680*/  ISETP.EQ.OR P1, PT, R3, RZ, !P1 ;  /* 0x000000ff0300720c */ /* 0x000fe20004f22670 */
[----:B0-----:R-:W-:Y:S01]  /*0690*/  IMAD.MOV R23, RZ, RZ, -R12 ;  /* 0x000000ffff177224 */ /* 0x001fe200078e0a0c */
[----:B------:R-:W-:Y:S01]  /*06a0*/  ISETP.LT.U32.AND P0, PT, R19, 0x2, !P0 ;  /* 0x000000021300780c */ /* 0x000fe20004701070 */
[----:B------:R-:W0:Y:S02]  /*06b0*/  FENCE.VIEW.ASYNC.S ;  /* 0x00000000000073c6 */ /* 0x000e240000000000 */
[----:B0-----:R0:W1:Y:S01]  /*06c0*/  @!UP0 SYNCS.EXCH.64 URZ, [UR6+0x40], UR4 ;  /* 0x00004004063f85b2 */ /* 0x0010620008000100 */
[----:B------:R-:W-:Y:S01]  /*06d0*/  ISETP.EQ.AND P1, PT, R2, RZ, P1 ;  /* 0x000000ff0200720c */ /* 0x000fe20000f22270 */
[----:B--2---:R-:W-:Y:S01]  /*06e0*/  IMAD R11, R9, R23, R4 ;  /* 0x00000017090b7224 */ /* 0x004fe200078e0204 */
[----:B------:R-:W-:-:S02]  /*06f0*/  ISETP.GE.U32.AND P6, PT, R8, 0x2, PT ;  /* 0x000000020800780c */ /* 0x000fc40003fc6070 */
[----:B------:R-:W-:Y:S02]  /*0700*/  @P4 LEA.HI R0, R19, R19, RZ, 0x1 ;  /* 0x0000001313004211 */ /* 0x000fe400078f08ff */
[----:B------:R-:W-:Y:S02]  /*0710*/  SEL R18, RZ, 0x1, !P1 ;  /* 0x00000001ff127807 */ /* 0x000fe40004800000 */
[----:B------:R-:W-:Y:S02]  /*0720*/  @P4 SHF.R.S32.HI R0, RZ, 0x1, R0 ;  /* 0x00000001ff004819 */ /* 0x000fe40000011400 */
[----:B------:R-:W-:Y:S02]  /*0730*/  SEL R18, R18, 0x2, P6 ;  /* 0x0000000212127807 */ /* 0x000fe40003000000 */
[----:B------:R-:W-:Y:S02]  /*0740*/  @P4 ISETP.NE.AND P5, PT, R0, R11, PT ;  /* 0x0000000b0000420c */ /* 0x000fe40003fa5270 */
[----:B------:R-:W-:Y:S01]  /*0750*/  SEL R11, RZ, 0x1, !P0 ;  /* 0x00000001ff0b7807 */ /* 0x000fe20004000000 */
[----:B------:R0:W2:Y:S01]  /*0760*/  @!UP1 SYNCS.EXCH.64 URZ, [UR6+0x48], UR4 ;  /* 0x00004804063f95b2 */ /* 0x0000a20008000100 */
[----:B------:R-:W-:Y:S01]  /*0770*/  @P4 SEL R22, RZ, 0x1, P5 ;  /* 0x00000001ff164807 */ /* 0x000fe20002800000 */
[----:B------:R-:W-:Y:S01]  /*0780*/  NOP ;  /* 0x0000000000007918 */ /* 0x000fe20000000000 */
[----:B------:R-:W-:-:S02]  /*0790*/  LOP3.LUT R0, R61, 0x7f, RZ, 0xc0, !PT ;  /* 0x0000007f3d007812 */ /* 0x000fc400078ec0ff */
[----:B------:R-:W-:Y:S01]  /*07a0*/  LOP3.LUT R22, R22, R11, RZ, 0xc0, !PT ;  /* 0x0000000b16167212 */ /* 0x000fe200078ec0ff */
[----:B01----:R-:W-:Y:S06]  /*07b0*/  @!P2 BRA `(.L_x_3) ;  /* 0x000000000008a947 */ /* 0x003fec0003800000 */
[----:B--2-4-:R-:W-:Y:S01]  /*07c0*/  UCGABAR_ARV ;  /* 0x00000000000079c7 */ /* 0x014fe20008000000 */
[----:B------:R-:W-:Y:S05]  /*07d0*/  BRA `(.L_x_4) ;  /* 0x0000000000047947 */ /* 0x000fea0003800000 */
.L_x_3:
[----:B--2-4-:R-:W-:Y:S01]  /*07e0*/  NOP ;  /* 0x0000000000007918 */ /* 0x014fe20000000000 */
.L_x_4:
[----:B------:R-:W0:Y:S01]  /*07f0*/  LDC R2, c[0x0][0x65c] ;  /* 0x00019700ff027b82 */ /* 0x000e220000000800 */
[----:B------:R-:W-:Y:S02]  /*0800*/  IMAD.U32 R10, RZ, RZ, UR8 ;  /* 0x00000008ff0a7e24 */ /* 0x000fe4000f8e00ff */
[----:B------:R-:W-:Y:S01]  /*0810*/  IMAD.MOV.U32 R11, RZ, RZ, RZ ;  /* 0x000000ffff0b7224 */ /* 0x000fe200078e00ff */
[----:B0-----:R-:W-:-:S04]  /*0820*/  ISETP.NE.AND P1, PT, R2, 0x1, PT ;  /* 0x000000010200780c */ /* 0x001fc80003f25270 */
[----:B------:R-:W-:-:S09]  /*0830*/  P2R R5, PR, RZ, 0x2 ;  /* 0x00000002ff057803 */ /* 0x000fd20000000000 */
[----:B------:R-:W0:Y:S01]  /*0840*/  @P1 LDC R17, c[0x0][0x10] ;  /* 0x00000400ff111b82 */ /* 0x000e220000000800 */
[----:B------:R-:W-:Y:S02]  /*0850*/  @P1 IMAD.MOV.U32 R5, RZ, RZ, RZ ;  /* 0x000000ffff051224 */ /* 0x000fe400078e00ff */
[----:B------:R-:W-:-:S05]  /*0860*/  @P1 IMAD.MOV.U32 R15, RZ, RZ, RZ ;  /* 0x000000ffff0f1224 */ /* 0x000fca00078e00ff */
[----:B------:R-:W1:Y:S01]  /*0870*/  @!P1 LDC R13, c[0x0][0xc] ;  /* 0x00000300ff0d9b82 */ /* 0x000e620000000800 */
[----:B------:R-:W-:Y:S01]  /*0880*/  ULDC UR4, c[0x0][0xc] ;  /* 0x0000030000047ab9 */ /* 0x000fe20000000800 */
[----:B------:R-:W-:Y:S01]  /*0890*/  ULDC UR5, c[0x0][0x10] ;  /* 0x0000040000057ab9 */ /* 0x000fe20000000800 */
[----:B------:R-:W-:Y:S01]  /*08a0*/  ULDC UR6, c[0x0][0x14] ;  /* 0x0000050000067ab9 */ /* 0x000fe20000000800 */
[----:B------:R-:W-:-:S04]  /*08b0*/  UIMAD.WIDE.U32 UR4, UR4, UR5, URZ ;  /* 0x00000005040472a5 */ /* 0x000fc8000f8e003f */
[----:B------:R-:W-:Y:S02]  /*08c0*/  UIMAD.WIDE.U32 UR36, UR4, UR6, URZ ;  /* 0x00000006042472a5 */ /* 0x000fe4000f8e003f */
[----:B------:R-:W-:-:S04]  /*08d0*/  UIMAD UR42, UR5, UR6, URZ ;  /* 0x00000006052a72a4 */ /* 0x000fc8000f8e023f */
[----:B------:R-:W-:Y:S01]  /*08e0*/  UIADD3 UR42, UR37, UR42, URZ ;  /* 0x0000002a252a7290 */ /* 0x000fe2000fffe03f */
[----:B0-----:R-:W-:-:S04]  /*08f0*/  @P1 IMAD.WIDE.U32 R16, R17, UR8, R4 ;  /* 0x0000000811101c25 */ /* 0x001fc8000f8e0004 */
[----:B------:R-:W-:Y:S02]  /*0900*/  @P1 IMAD.IADD R17, R17, 0x1, R15 ;  /* 0x0000000111111824 */ /* 0x000fe400078e020f */
[----:B-1----:R-:W-:-:S04]  /*0910*/  @!P1 IMAD.WIDE.U32 R10, R4, R13, R10 ;  /* 0x0000000d040a9225 */ /* 0x002fc800078e000a */
[----:B------:R-:W-:Y:S02]  /*0920*/  @!P1 IMAD.MOV.U32 R16, RZ, RZ, R10 ;  /* 0x000000ffff109224 */ /* 0x000fe400078e000a */
[----:B------:R-:W-:Y:S01]  /*0930*/  @!P1 IMAD.MOV.U32 R17, RZ, RZ, R11 ;  /* 0x000000ffff119224 */ /* 0x000fe200078e000b */
[----:B------:R-:W-:Y:S06]  /*0940*/  @!P2 BRA `(.L_x_5) ;  /* 0x00000000000ca947 */ /* 0x000fec0003800000 */
[----:B------:R-:W-:Y:S01]  /*0950*/  UCGABAR_WAIT ;  /* 0x0000000000007dc7 */ /* 0x000fe20008000000 */
[----:B------:R-:W-:Y:S01]  /*0960*/  CCTL.IVALL ;  /* 0x00000000ff00798f */ /* 0x000fe20002000000 */
[----:B------:R-:W-:Y:S05]  /*0970*/  BRA `(.L_x_6) ;  /* 0x0000000000047947 */ /* 0x000fea0003800000 */
.L_x_5:
[----:B------:R-:W-:Y:S06]  /*0980*/  BAR.SYNC.DEFER_BLOCKING 0x0 ;  /* 0x0000000000007b1d */ /* 0x000fec0000010000 */
.L_x_6:
[----:B------:R-:W-:Y:S05]  /*0990*/  @!P3 BRA `(.L_x_7) ;  /* 0x0000003400c4b947 */ /* 0x000fea0003800000 */
[----:B------:R-:W-:-:S13]  /*09a0*/  ISETP.GT.U32.AND P0, PT, R8, 0x1, PT ;  /* 0x000000010800780c */ /* 0x000fda0003f04070 */
[----:B------:R-:W-:Y:S05]  /*09b0*/  @P0 EXIT ;  /* 0x000000000000094d */ /* 0x000fea0003800000 */
[----:B------:R-:W-:Y:S01]  /*09c0*/  ULDC.64 UR4, c[0x0][0x650] ;  /* 0x0001940000047ab9 */ /* 0x000fe20000000a00 */
[----:B------:R-:W-:Y:S01]  /*09d0*/  PRMT R3, RZ, 0x7610, R3 ;  /* 0x00007610ff037816 */ /* 0x000fe20000000003 */
[----:B------:R-:W-:Y:S01]  /*09e0*/  IMAD.MOV.U32 R67, RZ, RZ, -0x1 ;  /* 0xffffffffff437424 */ /* 0x000fe200078e00ff */
[----:B------:R-:W-:Y:S01]  /*09f0*/  ISETP.GE.U32.AND P0, PT, R16, UR4, PT ;  /* 0x0000000410007c0c */ /* 0x000fe2000bf06070 */
[----:B------:R-:W-:Y:S02]  /*0a00*/  IMAD.MOV.U32 R68, RZ, RZ, -0x1 ;  /* 0xffffffffff447424 */ /* 0x000fe400078e00ff */
[----:B------:R-:W-:Y:S01]  /*0a10*/  IMAD.MOV.U32 R66, RZ, RZ, -0x1 ;  /* 0xffffffffff427424 */ /* 0x000fe200078e00ff */
[----:B------:R-:W-:-:S13]  /*0a20*/  ISETP.GE.U32.AND.EX P0, PT, R17, UR5, PT, P0 ;  /* 0x0000000511007c0c */ /* 0x000fda000bf06100 */
[----:B------:R-:W-:Y:S05]  /*0a30*/  @P0 BRA `(.L_x_8) ;  /* 0x0000000400280947 */ /* 0x000fea0003800000 */
[----:B------:R-:W0:Y:S01]  /*0a40*/  LDC.64 R24, c[0x0][0x628] ;  /* 0x00018a00ff187b82 */ /* 0x000e220000000a00 */
[----:B------:R-:W-:Y:S02]  /*0a50*/  IMAD.MOV.U32 R10, RZ, RZ, R16 ;  /* 0x000000ffff0a7224 */ /* 0x000fe400078e0010 */
[----:B------:R-:W-:-:S05]  /*0a60*/  IMAD.MOV.U32 R11, RZ, RZ, R17 ;  /* 0x000000ffff0b7224 */ /* 0x000fca00078e0011 */
[----:B------:R-:W1:Y:S08]  /*0a70*/  LDC R8, c[0x0][0x630] ;  /* 0x00018c00ff087b82 */ /* 0x000e700000000800 */
[----:B------:R-:W2:Y:S01]  /*0a80*/  LDC.64 R26, c[0x0][0x620] ;  /* 0x00018800ff1a7b82 */ /* 0x000ea20000000a00 */
[----:B0-----:R-:W-:-:S04]  /*0a90*/  ISETP.NE.U32.AND P0, PT, R24, RZ, PT ;  /* 0x000000ff1800720c */ /* 0x001fc80003f05070 */
[----:B------:R-:W-:-:S13]  /*0aa0*/  ISETP.NE.AND.EX P0, PT, R25, RZ, PT, P0 ;  /* 0x000000ff1900720c */ /* 0x000fda0003f05300 */
[----:B-12---:R-:W-:Y:S05]  /*0ab0*/  @!P0 BRA `(.L_x_9) ;  /* 0x0000000000288947 */ /* 0x006fea0003800000 */
[----:B------:R-:W0:Y:S02]  /*0ac0*/  LDC R3, c[0x0][0x634] ;  /* 0x00018d00ff037b82 */ /* 0x000e240000000800 */
[----:B0-----:R-:W-:-:S05]  /*0ad0*/  IADD3 R3, P0, R16, R3, RZ ;  /* 0x0000000310037210 */ /* 0x001fca0007f1e0ff */
[----:B------:R-:W-:-:S04]  /*0ae0*/  IMAD.X R21, RZ, RZ, R17, P0 ;  /* 0x000000ffff157224 */ /* 0x000fc800000e0611 */
[----:B------:R-:W-:-:S04]  /*0af0*/  IMAD.WIDE.U32 R10, R21, R24, RZ ;  /* 0x00000018150a7225 */ /* 0x000fc800078e00ff */
[----:B------:R-:W-:-:S04]  /*0b00*/  IMAD.WIDE.U32 R12, P0, R3, R25, R10 ;  /* 0x00000019030c7225 */ /* 0x000fc8000780000a */
[----:B------:R-:W-:-:S04]  /*0b10*/  IMAD.WIDE.U32 R10, R3, R24, RZ ;  /* 0x00000018030a7225 */ /* 0x000fc800078e00ff */
[----:B------:R-:W-:Y:S01]  /*0b20*/  IMAD.X R15, RZ, RZ, RZ, P0 ;  /* 0x000000ffff0f7224 */ /* 0x000fe200000e06ff */
[----:B------:R-:W-:Y:S01]  /*0b30*/  IADD3 RZ, P0, R11, R12, RZ ;  /* 0x0000000c0bff7210 */ /* 0x000fe20007f1e0ff */
[----:B------:R-:W-:-:S04]  /*0b40*/  IMAD.MOV.U32 R14, RZ, RZ, R13 ;  /* 0x000000ffff0e7224 */ /* 0x000fc800078e000d */
[----:B------:R-:W-:-:S08]  /*0b50*/  IMAD.WIDE.U32.X R10, R21, R25, R14, P0 ;  /* 0x00000019150a7225 */ /* 0x000fd000000e040e */
.L_x_9:
[----:B------:R-:W0:Y:S01]  /*0b60*/  LDC.64 R30, c[0x0][0x640] ;  /* 0x00019000ff1e7b82 */ /* 0x000e220000000a00 */
[-CC-:B------:R-:W-:Y:S01]  /*0b70*/  SHF.R.U64 R66, R10, R8.reuse, R11.reuse ;  /* 0x000000080a427219 */ /* 0x180fe2000000120b */
[----:B------:R-:W-:Y:S01]  /*0b80*/  IMAD R29, R9, R23, R4 ;  /* 0x00000017091d7224 */ /* 0x000fe200078e0204 */
[----:B------:R-:W-:Y:S01]  /*0b90*/  SHF.R.U32.HI R3, RZ, R8, R11 ;  /* 0x00000008ff037219 */ /* 0x000fe2000001160b */
[----:B------:R-:W-:Y:S01]  /*0ba0*/  IMAD.MOV.U32 R23, RZ, RZ, 0x1 ;  /* 0x00000001ff177424 */ /* 0x000fe200078e00ff */
[----:B------:R-:W-:-:S03]  /*0bb0*/  IADD3 R5, P0, RZ, -R66, RZ ;  /* 0x80000042ff057210 */ /* 0x000fc60007f1e0ff */
[----:B------:R-:W1:Y:S02]  /*0bc0*/  LDC R12, c[0x0][0x618] ;  /* 0x00018600ff0c7b82 */ /* 0x000e640000000800 */
[----:B------:R-:W-:Y:S02]  /*0bd0*/  IMAD.X R3, RZ, RZ, ~R3, P0 ;  /* 0x000000ffff037224 */ /* 0x000fe400000e0e03 */
[----:B------:R-:W-:-:S04]  /*0be0*/  IMAD.WIDE.U32 R10, R5, R26, R16 ;  /* 0x0000001a050a7225 */ /* 0x000fc800078e0010 */
[----:B------:R-:W2:Y:S01]  /*0bf0*/  LDC R20, c[0x0][0x608] ;  /* 0x00018200ff147b82 */ /* 0x000ea20000000800 */
[----:B------:R-:W-:Y:S02]  /*0c00*/  IMAD R8, R3, R26, RZ ;  /* 0x0000001a03087224 */ /* 0x000fe400078e02ff */
[----:B------:R-:W-:Y:S02]  /*0c10*/  IMAD.MOV.U32 R3, RZ, RZ, -0x1 ;  /* 0xffffffffff037424 */ /* 0x000fe400078e00ff */
[----:B------:R-:W-:-:S03]  /*0c20*/  IMAD R5, R5, R27, R8 ;  /* 0x0000001b05057224 */ /* 0x000fc600078e0208 */
[----:B------:R-:W3:Y:S01]  /*0c30*/  LDC R28, c[0x0][0x658] ;  /* 0x00019600ff1c7b82 */ /* 0x000ee20000000800 */
[----:B------:R-:W-:Y:S01]  /*0c40*/  IMAD.IADD R5, R11, 0x1, R5 ;  /* 0x000000010b057824 */ /* 0x000fe200078e0205 */
[----:B0-----:R-:W-:-:S04]  /*0c50*/  ISETP.NE.U32.AND P0, PT, R30, RZ, PT ;  /* 0x000000ff1e00720c */ /* 0x001fc80003f05070 */
[----:B------:R-:W-:Y:S02]  /*0c60*/  ISETP.NE.AND.EX P0, PT, R31, RZ, PT, P0 ;  /* 0x000000ff1f00720c */ /* 0x000fe40003f05300 */
[----:B------:R-:W0:Y:S01]  /*0c70*/  LDC R24, c[0x0][0x600] ;  /* 0x00018000ff187b82 */ /* 0x000e220000000800 */
[-CC-:B-1----:R-:W-:Y:S02]  /*0c80*/  SHF.R.U64 R14, R10, R12.reuse, R5.reuse ;  /* 0x0000000c0a0e7219 */ /* 0x182fe40000001205 */
[----:B------:R-:W-:-:S05]  /*0c90*/  SHF.R.U32.HI R5, RZ, R12, R5 ;  /* 0x0000000cff057219 */ /* 0x000fca0000011605 */
[----:B------:R-:W1:Y:S01]  /*0ca0*/  LDC R15, c[0x0][0x648] ;  /* 0x00019200ff0f7b82 */ /* 0x000e620000000800 */
[-CC-:B--2---:R-:W-:Y:S02]  /*0cb0*/  SHF.R.U64 R27, R14, R20.reuse, R5.reuse ;  /* 0x000000140e1b7219 */ /* 0x184fe40000001205 */
[----:B------:R-:W-:-:S05]  /*0cc0*/  SHF.R.U32.HI R5, RZ, R20, R5 ;  /* 0x00000014ff057219 */ /* 0x000fca0000011605 */
[----:B------:R-:W2:Y:S01]  /*0cd0*/  LDC R21, c[0x0][0x638] ;  /* 0x00018e00ff157b82 */ /* 0x000ea20000000800 */
[-CC-:B---3--:R-:W-:Y:S02]  /*0ce0*/  SHF.R.U64 R20, R27, R28.reuse, R5.reuse ;  /* 0x0000001c1b147219 */ /* 0x188fe40000001205 */
[-C--:B------:R-:W-:Y:S02]  /*0cf0*/  SHF.L.U32 R3, R3, R28.reuse, RZ ;  /* 0x0000001c03037219 */ /* 0x080fe400000006ff */
[----:B------:R-:W-:Y:S01]  /*0d00*/  SHF.R.U32.HI R5, RZ, R28, R5 ;  /* 0x0000001cff057219 */ /* 0x000fe20000011605 */
[----:B------:R-:W-:Y:S01]  /*0d10*/  IMAD.MOV.U32 R4, RZ, RZ, R20 ;  /* 0x000000ffff047224 */ /* 0x000fe200078e0014 */
[----:B------:R-:W-:Y:S01]  /*0d20*/  LOP3.LUT R12, RZ, R3, RZ, 0x33, !PT ;  /* 0x00000003ff0c7212 */ /* 0x000fe200078e33ff */
[----:B------:R-:W3:Y:S01]  /*0d30*/  LDC R25, c[0x0][0x610] ;  /* 0x00018400ff197b82 */ /* 0x000ee20000000800 */
[----:B------:R-:W-:Y:S05]  /*0d40*/  @!P0 BRA `(.L_x_10) ;  /* 0x0000000000288947 */ /* 0x000fea0003800000 */
[----:B------:R-:W4:Y:S02]  /*0d50*/  LDC R3, c[0x0][0x64c] ;  /* 0x00019300ff037b82 */ /* 0x000f240000000800 */
[----:B----4-:R-:W-:-:S05]  /*0d60*/  IADD3 R3, P0, R20, R3, RZ ;  /* 0x0000000314037210 */ /* 0x010fca0007f1e0ff */
        /* <DEDUP_REMOVED lines=8> */
.L_x_10:
[----:B-1----:R-:W-:Y:S01]  /*0df0*/  SHF.R.U64 R4, R4, R15, R5 ;  /* 0x0000000f04047219 */ /* 0x002fe20000001205 */
[----:B0-----:R-:W-:Y:S01]  /*0e00*/  VIADD R5, R24, 0xffffffff ;  /* 0xffffffff18057836 */ /* 0x001fe20000000000 */
[----:B------:R-:W-:Y:S02]  /*0e10*/  SHF.L.U32 R3, R23, R28, RZ ;  /* 0x0000001c17037219 */ /* 0x000fe400000006ff */
[----:B------:R-:W-:Y:S01]  /*0e20*/  LOP3.LUT R12, R27, R12, RZ, 0xc0, !PT ;  /* 0x0000000c1b0c7212 */ /* 0x000fe200078ec0ff */
[----:B------:R-:W-:Y:S01]  /*0e30*/  IMAD.MOV R8, RZ, RZ, -R4 ;  /* 0x000000ffff087224 */ /* 0x000fe200078e0a04 */
[----:B------:R-:W-:Y:S02]  /*0e40*/  SEL R6, R6, R29, !P1 ;  /* 0x0000001d06067207 */ /* 0x000fe40004800000 */
[----:B------:R-:W-:Y:S01]  /*0e50*/  LOP3.LUT R5, R14, R5, RZ, 0xc0, !PT ;  /* 0x000000050e057212 */ /* 0x000fe200078ec0ff */
[----:B------:R-:W-:Y:S02]  /*0e60*/  IMAD R9, R3, R4, R12 ;  /* 0x0000000403097224 */ /* 0x000fe400078e020c */
[----:B--2---:R-:W-:-:S02]  /*0e70*/  IMAD R3, R8, R21, R20 ;  /* 0x0000001508037224 */ /* 0x004fc400078e0214 */
[----:B---3--:R-:W-:Y:S02]  /*0e80*/  IMAD R6, R9, R25, R6 ;  /* 0x0000001909067224 */ /* 0x008fe400078e0206 */
[----:B------:R-:W-:Y:S02]  /*0e90*/  IMAD R67, R3, R24, R5 ;  /* 0x0000001803437224 */ /* 0x000fe400078e0205 */
[----:B------:R-:W-:-:S03]  /*0ea0*/  IMAD.MOV.U32 R4, RZ, RZ, 0x1 ;  /* 0x00000001ff047424 */ /* 0x000fc600078e00ff */
[----:B------:R-:W-:Y:S02]  /*0eb0*/  SEL R68, R67, R6, !P1 ;  /* 0x0000000643447207 */ /* 0x000fe40004800000 */
[----:B------:R-:W-:Y:S02]  /*0ec0*/  PRMT R3, R4, 0x7610, R3 ;  /* 0x0000761004037816 */ /* 0x000fe40000000003 */
[----:B------:R-:W-:-:S07]  /*0ed0*/  SEL R67, R6, R67, !P1 ;  /* 0x0000004306437207 */ /* 0x000fce0004800000 */
.L_x_8:
[----:B------:R-:W-:-:S08]  /*0ee0*/  NOP ;  /* 0x0000000000007918 */ /* 0x000fd00000000000 */
[----:B------:R-:W0:Y:S02]  /*0ef0*/  USETMAXREG.TRY_ALLOC.CTAPOOL UP0, 0xe8 ;  /* 0x000000e8000079c8 */ /* 0x000e240008000600 */
[----:B0-----:R-:W-:-:S13]  /*0f00*/  PLOP3.LUT P0, PT, PT, PT, UP0, 0x80, 0x0 ;  /* 0x000000000000781c */ /* 0x001fda0003f0f008 */
[----:B------:R-:W-:Y:S05]  /*0f10*/  @!P0 BRA `(.L_x_8) ;  /* 0xfffffffc00f08947 */ /* 0x000fea000383ffff */
[----:B------:R-:W-:Y:S01]  /*0f20*/  ULDC.64 UR4, c[0x0][0x598] ;  /* 0x0001660000047ab9 */ /* 0x000fe20000000a00 */
[----:B------:R-:W-:Y:S01]  /*0f30*/  ULDC.64 UR38, c[0x0][0x208] ;  /* 0x0000820000267ab9 */ /* 0x000fe20000000a00 */
[----:B------:R-:W-:-:S04]  /*0f40*/  ISETP.NE.U32.AND P0, PT, RZ, UR4, PT ;  /* 0x00000004ff007c0c */ /* 0x000fc8000bf05070 */
[----:B------:R-:W-:-:S13]  /*0f50*/  ISETP.NE.AND.EX P0, PT, RZ, UR5, PT, P0 ;  /* 0x00000005ff007c0c */ /* 0x000fda000bf05300 */
[----:B------:R-:W-:Y:S05]  /*0f60*/  @!P0 BRA `(.L_x_11) ;  /* 0x00000000001c8947 */ /* 0x000fea0003800000 */
[----:B------:R-:W0:Y:S02]  /*0f70*/  LDC.64 R4, c[0x0][0x598] ;  /* 0x00016600ff047b82 */ /* 0x000e240000000a00 */
[----:B0-----:R-:W2:Y:S02]  /*0f80*/  LDG.E.64 R4, desc[UR38][R4.64] ;  /* 0x0000002604047981 */ /* 0x001ea4000c1e1b00 */
[----:B--2---:R-:W-:-:S04]  /*0f90*/  ISETP.NE.U32.AND P0, PT, R4, RZ, PT ;  /* 0x000000ff0400720c */ /* 0x004fc80003f05070 */
[----:B------:R-:W-:-:S13]  /*0fa0*/  ISETP.NE.AND.EX P0, PT, R5, RZ, PT, P0 ;  /* 0x000000ff0500720c */ /* 0x000fda0003f05300 */
[----:B------:R-:W-:Y:S05]  /*0fb0*/  @!P0 BRA `(.L_x_11) ;  /* 0x0000000000088947 */ /* 0x000fea0003800000 */
[----:B------:R0:W5:Y:S01]  /*0fc0*/  LD.E R23, desc[UR38][R4.64] ;  /* 0x0000002604177980 */ /* 0x000162000c101900 */
[----:B------:R-:W-:Y:S05]  /*0fd0*/  BRA `(.L_x_12) ;  /* 0x0000000000247947 */ /* 0x000fea0003800000 */
.L_x_11:
[----:B------:R-:W-:Y:S02]  /*0fe0*/  ULDC.64 UR4, c[0x0][0x588] ;  /* 0x0001620000047ab9 */ /* 0x000fe40000000a00 */
[----:B------:R-:W-:-:S04]  /*0ff0*/  ISETP.NE.U32.AND P0, PT, RZ, UR4, PT ;  /* 0x00000004ff007c0c */ /* 0x000fc8000bf05070 */
[----:B------:R-:W-:-:S13]  /*1000*/  ISETP.NE.AND.EX P0, PT, RZ, UR5, PT, P0 ;  /* 0x00000005ff007c0c */ /* 0x000fda000bf05300 */
[----:B------:R-:W-:Y:S05]  /*1010*/  @!P0 BRA `(.L_x_13) ;  /* 0x00000000000c8947 */ /* 0x000fea0003800000 */
[----:B------:R-:W0:Y:S02]  /*1020*/  LDC.64 R4, c[0x0][0x588] ;  /* 0x00016200ff047b82 */ /* 0x000e240000000a00 */
[----:B0-----:R1:W5:Y:S01]  /*1030*/  LDG.E R23, desc[UR38][R4.64] ;  /* 0x0000002604177981 */ /* 0x001362000c1e1900 */
[----:B------:R-:W-:Y:S05]  /*1040*/  BRA `(.L_x_12) ;  /* 0x0000000000087947 */ /* 0x000fea0003800000 */
.L_x_13:
[----:B------:R-:W-:Y:S02]  /*1050*/  ULDC UR4, c[0x0][0x580] ;  /* 0x0001600000047ab9 */ /* 0x000fe40000000800 */
[----:B------:R-:W-:-:S07]  /*1060*/  IMAD.U32 R23, RZ, RZ, UR4 ;  /* 0x00000004ff177e24 */ /* 0x000fce000f8e00ff */
.L_x_12:
[----:B------:R-:W-:Y:S02]  /*1070*/  ULDC.64 UR4, c[0x0][0x5a0] ;  /* 0x0001680000047ab9 */ /* 0x000fe40000000a00 */
[----:B------:R-:W-:-:S04]  /*1080*/  ISETP.NE.U32.AND P0, PT, RZ, UR4, PT ;  /* 0x00000004ff007c0c */ /* 0x000fc8000bf05070 */
[----:B------:R-:W-:-:S13]  /*1090*/  ISETP.NE.AND.EX P0, PT, RZ, UR5, PT, P0 ;  /* 0x00000005ff007c0c */ /* 0x000fda000bf05300 */
[----:B------:R-:W-:Y:S05]  /*10a0*/  @!P0 BRA `(.L_x_14) ;  /* 0x00000000001c8947 */ /* 0x000fea0003800000 */
[----:B01----:R-:W0:Y:S02]  /*10b0*/  LDC.64 R4, c[0x0][0x5a0] ;  /* 0x00016800ff047b82 */ /* 0x003e240000000a00 */
[----:B0-----:R-:W2:Y:S02]  /*10c0*/  LDG.E.64 R4, desc[UR38][R4.64] ;  /* 0x0000002604047981 */ /* 0x001ea4000c1e1b00 */
[----:B--2---:R-:W-:-:S04]  /*10d0*/  ISETP.NE.U32.AND P0, PT, R4, RZ, PT ;  /* 0x000000ff0400720c */ /* 0x004fc80003f05070 */
[----:B------:R-:W-:-:S13]  /*10e0*/  ISETP.NE.AND.EX P0, PT, R5, RZ, PT, P0 ;  /* 0x000000ff0500720c */ /* 0x000fda0003f05300 */
[----:B------:R-:W-:Y:S05]  /*10f0*/  @!P0 BRA `(.L_x_14) ;  /* 0x0000000000088947 */ /* 0x000fea0003800000 */
[----:B------:R0:W5:Y:S01]  /*1100*/  LD.E R58, desc[UR38][R4.64] ;  /* 0x00000026043a7980 */ /* 0x000162000c101900 */
[----:B------:R-:W-:Y:S05]  /*1110*/  BRA `(.L_x_15) ;  /* 0x0000000000247947 */ /* 0x000fea0003800000 */
.L_x_14:
[----:B------:R-:W-:Y:S02]  /*1120*/  ULDC.64 UR4, c[0x0][0x590] ;  /* 0x0001640000047ab9 */ /* 0x000fe40000000a00 */
[----:B------:R-:W-:-:S04]  /*1130*/  ISETP.NE.U32.AND P0, PT, RZ, UR4, PT ;  /* 0x00000004ff007c0c */ /* 0x000fc8000bf05070 */
[----:B------:R-:W-:-:S13]  /*1140*/  ISETP.NE.AND.EX P0, PT, RZ, UR5, PT, P0 ;  /* 0x00000005ff007c0c */ /* 0x000fda000bf05300 */
[----:B------:R-:W-:Y:S05]  /*1150*/  @!P0 BRA `(.L_x_16) ;  /* 0x00000000000c8947 */ /* 0x000fea0003800000 */
[----:B------:R-:W2:Y:S02]  /*1160*/  LDC.64 R58, c[0x0][0x590] ;  /* 0x00016400ff3a7b82 */ /* 0x000ea40000000a00 */
[----:B--2---:R2:W5:Y:S01]  /*1170*/  LDG.E R58, desc[UR38][R58.64] ;  /* 0x000000263a3a7981 */ /* 0x004562000c1e1900 */
[----:B------:R-:W-:Y:S05]  /*1180*/  BRA `(.L_x_15) ;  /* 0x0000000000087947 */ /* 0x000fea0003800000 */
.L_x_16:
[----:B------:R-:W-:Y:S02]  /*1190*/  ULDC UR4, c[0x0][0x584] ;  /* 0x0001610000047ab9 */ /* 0x000fe40000000800 */
[----:B------:R-:W-:-:S07]  /*11a0*/  IMAD.U32 R58, RZ, RZ, UR4 ;  /* 0x00000004ff3a7e24 */ /* 0x000fce000f8e00ff */
.L_x_15:
[----:B------:R-:W-:-:S13]  /*11b0*/  LOP3.LUT P0, RZ, R3, 0xff, RZ, 0xc0, !PT ;  /* 0x000000ff03ff7812 */ /* 0x000fda000780c0ff */
[----:B------:R-:W-:Y:S05]  /*11c0*/  @!P0 EXIT ;  /* 0x000000000000894d */ /* 0x000fea0003800000 */
[----:B------:R-:W3:Y:S01]  /*11d0*/  LDC R60, c[0x0][0x658] ;  /* 0x00019600ff3c7b82 */ /* 0x000ee20000000800 */
[----:B------:R-:W-:Y:S01]  /*11e0*/  ULDC.64 UR6, c[0x0][0x288] ;  /* 0x0000a20000067ab9 */ /* 0x000fe20000000a00 */
[----:B------:R-:W-:Y:S01]  /*11f0*/  LOP3.LUT R7, R7, 0x1, RZ, 0xc0, !PT ;  /* 0x0000000107077812 */ /* 0x000fe200078ec0ff */
[----:B------:R-:W-:Y:S01]  /*1200*/  UIADD3 UR4, UR7, 0x1f, URZ ;  /* 0x0000001f07047890 */ /* 0x000fe2000fffe03f */
[----:B------:R-:W-:Y:S01]  /*1210*/  SHF.R.U32.HI R3, RZ, 0x2, R61 ;  /* 0x00000002ff037819 */ /* 0x000fe2000001163d */
[----:B01----:R-:W-:Y:S01]  /*1220*/  IMAD.U32 R4, RZ, RZ, UR6 ;  /* 0x00000006ff047e24 */ /* 0x003fe2000f8e00ff */
[----:B------:R-:W-:Y:S01]  /*1230*/  SHF.R.U32.HI R0, RZ, 0x1, R0 ;  /* 0x00000001ff007819 */ /* 0x000fe20000011600 */
[----:B------:R-:W-:Y:S01]  /*1240*/  USHF.R.S32.HI UR5, URZ, 0x1f, UR4 ;  /* 0x0000001f3f057899 */ /* 0x000fe20008011404 */
[----:B--2---:R-:W-:Y:S01]  /*1250*/  LOP3.LUT R59, R61, 0x3, RZ, 0xc0, !PT ;  /* 0x000000033d3b7812 */ /* 0x004fe200078ec0ff */
[----:B------:R-:W-:Y:S01]  /*1260*/  IMAD.SHL.U32 R56, R7, 0x40, RZ ;  /* 0x0000004007387824 */ /* 0x000fe200078e00ff */
[----:B------:R-:W-:Y:S01]  /*1270*/  LOP3.LUT R3, R3, 0x7, RZ, 0xc0, !PT ;  /* 0x0000000703037812 */ /* 0x000fe200078ec0ff */
[----:B------:R-:W-:Y:S01]  /*1280*/  ULEA.HI UR5, UR5, UR4, URZ, 0x5 ;  /* 0x0000000405057291 */ /* 0x000fe2000f8f283f */
[----:B------:R-:W-:Y:S01]  /*1290*/  LOP3.LUT R0, R0, 0x30, RZ, 0xc0, !PT ;  /* 0x0000003000007812 */ /* 0x000fe200078ec0ff */
[----:B------:R-:W-:Y:S01]  /*12a0*/  IMAD R59, R59, -0x2, R4 ;  /* 0xfffffffe3b3b7824 */ /* 0x000fe200078e0204 */
[--C-:B------:R-:W-:Y:S01]  /*12b0*/  LOP3.LUT R56, R56, 0x40, R3.reuse, 0xe2, !PT ;  /* 0x0000004038387812 */ /* 0x100fe200078ee203 */
[----:B------:R-:W-:Y:S01]  /*12c0*/  USHF.R.S32.HI UR43, URZ, 0x5, UR5 ;  /* 0x000000053f2b7899 */ /* 0x000fe20008011405 */
[----:B------:R-:W-:Y:S01]  /*12d0*/  IADD3 R4, RZ, -R0, -R3 ;  /* 0x80000000ff047210 */ /* 0x000fe20007ffe803 */
[----:B------:R-:W-:Y:S01]  /*12e0*/  IMAD.MOV.U32 R3, RZ, RZ, -0x1 ;  /* 0xffffffffff037424 */ /* 0x000fe200078e00ff */
[----:B------:R-:W-:Y:S01]  /*12f0*/  LOP3.LUT R62, R61, 0x80, RZ, 0xc0, !PT ;  /* 0x000000803d3e7812 */ /* 0x000fe200078ec0ff */
[----:B------:R-:W-:Y:S01]  /*1300*/  UISETP.LT.AND UP0, UPT, UR43, 0x1, UPT ;  /* 0x000000012b00788c */ /* 0x000fe2000bf01270 */
[----:B------:R-:W-:Y:S01]  /*1310*/  IMAD.MOV.U32 R5, RZ, RZ, 0x1 ;  /* 0x00000001ff057424 */ /* 0x000fe200078e00ff */
[----:B------:R-:W-:Y:S01]  /*1320*/  ULDC UR4, c[0x0][0x284] ;  /* 0x0000a10000047ab9 */ /* 0x000fe20000000800 */
[----:B------:R-:W-:Y:S01]  /*1330*/  IMAD R4, R7, -0x40, R4 ;  /* 0xffffffc007047824 */ /* 0x000fe200078e0204 */
[----:B------:R-:W-:Y:S01]  /*1340*/  USEL UR44, UR43, 0x1, UP0 ;  /* 0x000000012b2c7887 */ /* 0x000fe20008000000 */
[----:B---3--:R-:W-:Y:S01]  /*1350*/  SHF.L.U32 R3, R3, R60, RZ ;  /* 0x0000003c03037219 */ /* 0x008fe200000006ff */
[----:B------:R-:W-:Y:S01]  /*1360*/  IMAD.SHL.U32 R61, R61, 0x2, RZ ;  /* 0x000000023d3d7824 */ /* 0x000fe200078e00ff */
[----:B------:R-:W-:Y:S01]  /*1370*/  LOP3.LUT R56, R56, R0, RZ, 0xfc, !PT ;  /* 0x0000000038387212 */ /* 0x000fe200078efcff */
[----:B------:R-:W-:Y:S01]  /*1380*/  VIADD R64, R4, UR4 ;  /* 0x0000000404407c36 */ /* 0x000fe20008000000 */
[----:B------:R-:W-:Y:S01]  /*1390*/  SHF.L.U32 R60, R5, R60, RZ ;  /* 0x0000003c053c7219 */ /* 0x000fe200000006ff */
[----:B------:R-:W-:Y:S01]  /*13a0*/  IMAD.MOV.U32 R57, RZ, RZ, RZ ;  /* 0x000000ffff397224 */ /* 0x000fe200078e00ff */
[----:B------:R-:W-:Y:S01]  /*13b0*/  SHF.R.U32.HI R62, RZ, 0x7, R62 ;  /* 0x00000007ff3e7819 */ /* 0x000fe2000001163e */
[----:B------:R-:W-:Y:S01]  /*13c0*/  UIADD3 UR44, UR43, -UR44, URZ ;  /* 0x8000002c2b2c7290 */ /* 0x000fe2000fffe03f */
[----:B------:R-:W-:Y:S01]  /*13d0*/  LOP3.LUT R63, RZ, R3, RZ, 0x33, !PT ;  /* 0x00000003ff3f7212 */ /* 0x000fe200078e33ff */
[----:B------:R-:W-:Y:S01]  /*13e0*/  UMOV UR40, URZ ;  /* 0x0000003f00287c82 */ /* 0x000fe20008000000 */
[----:B------:R-:W-:-:S09]  /*13f0*/  UMOV UR41, URZ ;  /* 0x0000003f00297c82 */ /* 0x000fd20008000000 */
.L_x_102:
[----:B0-----:R-:W0:Y:S01]  /*1400*/  SHFL.IDX PT, R0, R62, RZ, 0x1f ;  /* 0x00001fff3e007589 */ /* 0x001e2200000e0000 */
[----:B------:R-:W1:Y:S01]  /*1410*/  S2UR UR7, SR_CgaCtaId ;  /* 0x00000000000779c3 */ /* 0x000e620000008800 */
[----:B------:R-:W-:Y:S01]  /*1420*/  UMOV UR6, 0x400 ;  /* 0x0000040000067882 */ /* 0x000fe20000000000 */
[----:B0-----:R-:W-:Y:S01]  /*1430*/  R2UR UR4, R0 ;  /* 0x00000000000472ca */ /* 0x001fe200000e0000 */
[----:B-1----:R-:W-:-:S12]  /*1440*/  ULEA UR6, UR7, UR6, 0x18 ;  /* 0x0000000607067291 */ /* 0x002fd8000f8ec03f */
[----:B------:R-:W-:-:S04]  /*1450*/  ULEA.HI UR5, UR4, UR4, URZ, 0x1 ;  /* 0x0000000404057291 */ /* 0x000fc8000f8f083f */
[----:B------:R-:W-:-:S04]  /*1460*/  ULOP3.LUT UR5, UR5, 0x1ffffe, URZ, 0xc0, !UPT ;  /* 0x001ffffe05057892 */ /* 0x000fc8000f8ec03f */
[----:B------:R-:W-:-:S03]  /*1470*/  UIADD3 UR5, UR4, -UR5, URZ ;  /* 0x8000000504057290 */ /* 0x000fc6000fffe03f */
[----:B------:R-:W-:Y:S01]  /*1480*/  ULDC UR4, c[0x0][0x28c] ;  /* 0x0000a30000047ab9 */ /* 0x000fe20000000800 */
[----:B------:R-:W-:Y:S01]  /*1490*/  ULEA UR5, UR5, UR6, 0xb ;  /* 0x0000000605057291 */ /* 0x000fe2000f8e583f */
[----:B------:R-:W-:-:S03]  /*14a0*/  ISETP.LT.AND P0, PT, RZ, UR4, PT ;  /* 0x00000004ff007c0c */ /* 0x000fc6000bf01270 */
[----:B------:R-:W-:-:S04]  /*14b0*/  UIADD3 UR5, UR5, 0x100, URZ ;  /* 0x0000010005057890 */ /* 0x000fc8000fffe03f */
[----:B------:R-:W-:-:S04]  /*14c0*/  USHF.R.U32.HI UR5, URZ, 0x4, UR5 ;  /* 0x000000043f057899 */ /* 0x000fc80008011605 */
[----:B------:R-:W-:-:S04]  /*14d0*/  ULOP3.LUT UR5, UR5, 0x3fff, URZ, 0xc0, !UPT ;  /* 0x00003fff05057892 */ /* 0x000fc8000f8ec03f */
[----:B------:R-:W-:Y:S01]  /*14e0*/  ULOP3.LUT UR45, UR5, 0x10000, URZ, 0xfc, !UPT ;  /* 0x00010000052d7892 */ /* 0x000fe2000f8efc3f */
[----:B---34-:R-:W-:Y:S11]  /*14f0*/  @P0 BRA `(.L_x_17) ;  /* 0x0000000000400947 */ /* 0x018ff60003800000 */
[----:B------:R-:W-:Y:S01]  /*1500*/  MOV R0, 0x0 ;  /* 0x0000000000007802 */ /* 0x000fe20000000f00 */
[----:B------:R-:W-:Y:S01]  /*1510*/  ULDC.64 UR4, c[0x4][0x68] ;  /* 0x01001a0000047ab9 */ /* 0x000fe20000000a00 */
[----:B------:R-:W-:Y:S01]  /*1520*/  ULDC.64 UR6, c[0x4][0x8] ;  /* 0x0100020000067ab9 */ /* 0x000fe20000000a00 */
[----:B------:R-:W-:Y:S01]  /*1530*/  IMAD.U32 R4, RZ, RZ, UR4 ;  /* 0x00000004ff047e24 */ /* 0x000fe2000f8e00ff */
[----:B------:R0:W1:Y:S01]  /*1540*/  LDC.64 R14, c[0x4][R0] ;  /* 0x01000000000e7b82 */ /* 0x0000620000000a00 */
[----:B------:R-:W-:Y:S01]  /*1550*/  IMAD.U32 R5, RZ, RZ, UR5 ;  /* 0x00000005ff057e24 */ /* 0x000fe2000f8e00ff */
[----:B------:R-:W-:Y:S01]  /*1560*/  ULDC.64 UR4, c[0x4][0x70] ;  /* 0x01001c0000047ab9 */ /* 0x000fe20000000a00 */
[----:B------:R-:W-:Y:S02]  /*1570*/  IMAD.U32 R10, RZ, RZ, UR6 ;  /* 0x00000006ff0a7e24 */ /* 0x000fe4000f8e00ff */
[----:B------:R-:W-:Y:S02]  /*1580*/  IMAD.U32 R6, RZ, RZ, UR4 ;  /* 0x00000004ff067e24 */ /* 0x000fe4000f8e00ff */
[----:B------:R-:W-:-:S02]  /*1590*/  IMAD.U32 R7, RZ, RZ, UR5 ;  /* 0x00000005ff077e24 */ /* 0x000fc4000f8e00ff */
[----:B------:R-:W-:Y:S02]  /*15a0*/  IMAD.U32 R11, RZ, RZ, UR7 ;  /* 0x00000007ff0b7e24 */ /* 0x000fe4000f8e00ff */
[----:B------:R-:W-:Y:S02]  /*15b0*/  IMAD.MOV.U32 R8, RZ, RZ, 0x1e1 ;  /* 0x000001e1ff087424 */ /* 0x000fe400078e00ff */
[----:B------:R-:W-:Y:S02]  /*15c0*/  IMAD.MOV.U32 R12, RZ, RZ, 0x1 ;  /* 0x00000001ff0c7424 */ /* 0x000fe400078e00ff */
[----:B0-----:R-:W-:-:S07]  /*15d0*/  IMAD.MOV.U32 R13, RZ, RZ, RZ ;  /* 0x000000ffff0d7224 */ /* 0x001fce00078e00ff */
[----:B------:R-:W-:-:S07]  /*15e0*/  LEPC R20, `(.L_x_17) ;  /* 0x000000001014794e */ /* 0x000fce0000000000 */
[----:B-1---5:R-:W-:Y:S05]  /*15f0*/  CALL.ABS.NOINC R14 ;  /* 0x000000000e007343 */ /* 0x022fea0003c00000 */
.L_x_17:
[----:B------:R-:W-:-:S04]  /*1600*/  LOP3.LUT R0, R18, 0x1, RZ, 0xfc, !PT ;  /* 0x0000000112007812 */ /* 0x000fc800078efcff */
[----:B------:R-:W-:-:S13]  /*1610*/  ISETP.NE.AND P0, PT, R0, 0x3, PT ;  /* 0x000000030000780c */ /* 0x000fda0003f05270 */
[----:B------:R-:W-:Y:S05]  /*1620*/  @!P0 BRA `(.L_x_18) ;  /* 0x0000000000048947 */ /* 0x000fea0003800000 */
[----:B------:R-:W-:Y:S01]  /*1630*/  BPT.TRAP 0x1 ;  /* 0x000000040000795c */ /* 0x000fe20000300000 */
.L_x_18:
[----:B------:R-:W0:Y:S01]  /*1640*/  S2UR UR5, SR_CgaCtaId ;  /* 0x00000000000579c3 */ /* 0x000e220000008800 */
[----:B------:R-:W-:Y:S01]  /*1650*/  UMOV UR4, 0x400 ;  /* 0x0000040000047882 */ /* 0x000fe20000000000 */
[----:B------:R-:W-:Y:S02]  /*1660*/  IMAD.U32 R0, RZ, RZ, UR40 ;  /* 0x00000028ff007e24 */ /* 0x000fe4000f8e00ff */
[----:B------:R-:W-:-:S03]  /*1670*/  IMAD.U32 R3, RZ, RZ, UR41 ;  /* 0x00000029ff037e24 */ /* 0x000fc6000f8e00ff */
[----:B------:R-:W-:Y:S01]  /*1680*/  SHF.L.U32 R0, R0, 0x1f, RZ ;  /* 0x0000001f00007819 */ /* 0x000fe200000006ff */
[----:B0-----:R-:W-:-:S06]  /*1690*/  ULEA UR4, UR5, UR4, 0x18 ;  /* 0x0000000405047291 */ /* 0x001fcc000f8ec03f */
[----:B------:R-:W-:-:S04]  /*16a0*/  IMAD.U32 R6, RZ, RZ, UR4 ;  /* 0x00000004ff067e24 */ /* 0x000fc8000f8e00ff */
[----:B------:R-:W-:-:S04]  /*16b0*/  IMAD R3, R3, 0x8, R6 ;  /* 0x0000000803037824 */ /* 0x000fc800078e0206 */
[----:B------:R0:W1:Y:S01]  /*16c0*/  SYNCS.PHASECHK.TRANS64.TRYWAIT P1, [R3+URZ], R0 ;  /* 0x00000000030075a7 */ /* 0x000062000802017f */
[----:B------:R-:W-:Y:S05]  /*16d0*/  @!P0 BRA `(.L_x_19) ;  /* 0x0000000000048947 */ /* 0x000fea0003800000 */
[----:B------:R-:W-:Y:S01]  /*16e0*/  BPT.TRAP 0x1 ;  /* 0x000000040000795c */ /* 0x000fe20000300000 */
.L_x_19:
[----:B------:R-:W-:-:S05]  /*16f0*/  IMAD.U32 R4, RZ, RZ, UR44 ;  /* 0x0000002cff047e24 */ /* 0x000fca000f8e00ff */
[----:B------:R-:W-:Y:S01]  /*1700*/  ISETP.GE.AND P2, PT, R4, 0x1, PT ;  /* 0x000000010400780c */ /* 0x000fe20003f46270 */
[----:B-1----:R-:W-:-:S12]  /*1710*/  @P1 BRA `(.L_x_20) ;  /* 0x0000000000081947 */ /* 0x002fd80003800000 */
[----:B------:R-:W1:Y:S02]  /*1720*/  SYNCS.PHASECHK.TRANS64.TRYWAIT P1, [R3+URZ], R0 ;  /* 0x00000000030075a7 */ /* 0x000e64000802017f */
[----:B-1----:R-:W-:Y:S05]  /*1730*/  @!P1 BRA `(.L_x_21) ;  /* 0x0000003c008c9947 */ /* 0x002fea0003800000 */
.L_x_20:
[----:B------:R-:W-:Y:S05]  /*1740*/  WARPSYNC.ALL ;  /* 0x0000000000007948 */ /* 0x000fea0003800000 */
[----:B------:R-:W-:Y:S01]  /*1750*/  R2UR UR4, R6 ;  /* 0x00000000060472ca */ /* 0x000fe200000e0000 */
[----:B------:R-:W-:Y:S01]  /*1760*/  WARPGROUP.ARRIVE ;  /* 0x00000000000079c5 */ /* 0x000fe20000000000 */
[----:B------:R-:W-:Y:S01]  /*1770*/  UMOV UR5, 0xc0000010 ;  /* 0xc000001000057882 */ /* 0x000fe20000000000 */
[----:B------:R-:W-:-:S10]  /*1780*/  UMOV UR7, 0xc0000010 ;  /* 0xc000001000077882 */ /* 0x000fd40000000000 */
[----:B------:R-:W-:-:S04]  /*1790*/  UIADD3 UR4, UR4, 0x3100, URZ ;  /* 0x0000310004047890 */ /* 0x000fc8000fffe03f */
[----:B------:R-:W-:-:S04]  /*17a0*/  USHF.R.U32.HI UR4, URZ, 0x4, UR4 ;  /* 0x000000043f047899 */ /* 0x000fc80008011604 */
[----:B------:R-:W-:-:S04]  /*17b0*/  ULOP3.LUT UR4, UR4, 0x3fff, URZ, 0xc0, !UPT ;  /* 0x00003fff04047892 */ /* 0x000fc8000f8ec03f */
[----:B------:R-:W-:Y:S02]  /*17c0*/  ULOP3.LUT UR9, UR4, 0x10000, URZ, 0xfc, !UPT ;  /* 0x0001000004097892 */ /* 0x000fe4000f8efc3f */
[----:B------:R-:W-:Y:S02]  /*17d0*/  ULEA UR4, UR41, UR45, 0x8 ;  /* 0x0000002d29047291 */ /* 0x000fe4000f8e403f */
[----:B------:R-:W-:-:S09]  /*17e0*/  ULEA UR6, UR41, UR9, 0x7 ;  /* 0x0000000929067291 */ /* 0x000fd2000f8e383f */
[----:B------:R-:W-:Y:S03]  /*17f0*/  IGMMA.64x64x32.S8.S8 R24, gdesc[UR4], RZ, !UPT, gsb0 ;  /* 0x01e00000041879f1 */ /* 0x000fe6000c0410ff */
[----:B------:R-:W-:Y:S02]  /*1800*/  WARPGROUP.DEPBAR.LE gsb0, 0x0 ;  /* 0x00008000000079c5 */ /* 0x000fe40000010000 */
[----:B------:R-:W-:Y:S05]  /*1810*/  @!P2 BRA `(.L_x_22) ;  /* 0x0000000000cca947 */ /* 0x000fea0003800000 */
[----:B------:R-:W-:Y:S01]  /*1820*/  UIADD3 UR4, UR41, 0x1, URZ ;  /* 0x0000000129047890 */ /* 0x000fe2000fffe03f */
[----:B01----:R-:W-:Y:S02]  /*1830*/  IMAD.U32 R0, RZ, RZ, UR44 ;  /* 0x0000002cff007e24 */ /* 0x003fe4000f8e00ff */
[----:B------:R-:W-:Y:S01]  /*1840*/  IMAD.U32 R3, RZ, RZ, UR41 ;  /* 0x00000029ff037e24 */ /* 0x000fe2000f8e00ff */
[----:B------:R-:W-:-:S04]  /*1850*/  UISETP.NE.AND UP0, UPT, UR4, 0x3, UPT ;  /* 0x000000030400788c */ /* 0x000fc8000bf05270 */
[----:B------:R-:W-:Y:S02]  /*1860*/  USEL UR5, URZ, 0x1, UP0 ;  /* 0x000000013f057887 */ /* 0x000fe40008000000 */
[----:B------:R-:W-:Y:S02]  /*1870*/  USEL UR8, UR4, URZ, UP0 ;  /* 0x0000003f04087287 */ /* 0x000fe40008000000 */
[----:B------:R-:W-:-:S06]  /*1880*/  ULOP3.LUT UR5, UR40, UR5, URZ, 0x3c, !UPT ;  /* 0x0000000528057292 */ /* 0x000fcc000f8e3c3f */
[----:B------:R-:W-:-:S07]  /*1890*/  IMAD.U32 R7, RZ, RZ, UR5 ;  /* 0x00000005ff077e24 */ /* 0x000fce000f8e00ff */
.L_x_29:
[----:B------:R-:W-:Y:S05]  /*18a0*/  @!P0 BRA `(.L_x_23) ;  /* 0x0000000000048947 */ /* 0x000fea0003800000 */
[----:B------:R-:W-:Y:S01]  /*18b0*/  BPT.TRAP 0x1 ;  /* 0x000000040000795c */ /* 0x000fe20000300000 */
.L_x_23:
[----:B------:R-:W0:Y:S01]  /*18c0*/  S2UR UR5, SR_CgaCtaId ;  /* 0x00000000000579c3 */ /* 0x000e220000008800 */
[----:B------:R-:W-:Y:S01]  /*18d0*/  UMOV UR4, 0x400 ;  /* 0x0000040000047882 */ /* 0x000fe20000000000 */
[----:B------:R-:W-:Y:S01]  /*18e0*/  IMAD.U32 R5, RZ, RZ, UR8 ;  /* 0x00000008ff057e24 */ /* 0x000fe2000f8e00ff */
[----:B------:R-:W-:Y:S01]  /*18f0*/  SHF.L.U32 R4, R7, 0x1f, RZ ;  /* 0x0000001f07047819 */ /* 0x000fe200000006ff */
[----:B0-----:R-:W-:-:S06]  /*1900*/  ULEA UR4, UR5, UR4, 0x18 ;  /* 0x0000000405047291 */ /* 0x001fcc000f8ec03f */
[----:B------:R-:W-:-:S04]  /*1910*/  IMAD.U32 R6, RZ, RZ, UR4 ;  /* 0x00000004ff067e24 */ /* 0x000fc8000f8e00ff */
[----:B------:R-:W-:-:S04]  /*1920*/  IMAD R5, R5, 0x8, R6 ;  /* 0x0000000805057824 */ /* 0x000fc800078e0206 */
[----:B------:R0:W1:Y:S01]  /*1930*/  SYNCS.PHASECHK.TRANS64.TRYWAIT P1, [R5+URZ], R4 ;  /* 0x00000004050075a7 */ /* 0x000062000802017f */
[----:B------:R-:W-:Y:S05]  /*1940*/  @!P0 BRA `(.L_x_24) ;  /* 0x0000000000048947 */ /* 0x000fea0003800000 */
[----:B------:R-:W-:Y:S01]  /*1950*/  BPT.TRAP 0x1 ;  /* 0x000000040000795c */ /* 0x000fe20000300000 */
.L_x_24:
[----:B-1----:R-:W-:Y:S05]  /*1960*/  @P1 BRA `(.L_x_25) ;  /* 0x0000000000081947 */ /* 0x002fea0003800000 */
[----:B------:R-:W1:Y:S02]  /*1970*/  SYNCS.PHASECHK.TRANS64.TRYWAIT P1, [R5+URZ], R4 ;  /* 0x00000004050075a7 */ /* 0x000e64000802017f */
[----:B-1----:R-:W-:Y:S05]  /*1980*/  @!P1 BRA `(.L_x_26) ;  /* 0x0000003c000c9947 */ /* 0x002fea0003800000 */
.L_x_25:
[----:B------:R-:W-:Y:S01]  /*1990*/  ULEA UR4, UR8, UR45, 0x8 ;  /* 0x0000002d08047291 */ /* 0x000fe2000f8e403f */
[----:B------:R-:W-:Y:S01]  /*19a0*/  WARPGROUP.ARRIVE ;  /* 0x00000000000079c5 */ /* 0x000fe20000000000 */
[----:B------:R-:W-:Y:S01]  /*19b0*/  ULEA UR6, UR8, UR9, 0x7 ;  /* 0x0000000908067291 */ /* 0x000fe2000f8e383f */
[----:B------:R-:W-:Y:S01]  /*19c0*/  UMOV UR5, 0xc0000010 ;  /* 0xc000001000057882 */ /* 0x000fe20000000000 */
[----:B------:R-:W-:-:S07]  /*19d0*/  UMOV UR7, 0xc0000010 ;  /* 0xc000001000077882 */ /* 0x000fce0000000000 */
[----:B------:R-:W-:Y:S03]  /*19e0*/  IGMMA.64x64x32.S8.S8 R24, gdesc[UR4], R24, gsb0 ;  /* 0x01e00000041879f1 */ /* 0x000fe60008041018 */
[----:B------:R-:W-:Y:S02]  /*19f0*/  WARPGROUP.DEPBAR.LE gsb0, 0x0 ;  /* 0x00008000000079c5 */ /* 0x000fe40000010000 */
[----:B------:R-:W-:Y:S05]  /*1a00*/  @!P0 BRA `(.L_x_27) ;  /* 0x0000000000048947 */ /* 0x000fea0003800000 */
[----:B------:R-:W-:Y:S01]  /*1a10*/  BPT.TRAP 0x1 ;  /* 0x000000040000795c */ /* 0x000fe20000300000 */
.L_x_27:
[----:B------:R-:W-:-:S13]  /*1a20*/  ISETP.NE.AND P1, PT, R22, RZ, PT ;  /* 0x000000ff1600720c */ /* 0x000fda0003f25270 */
[----:B01----:R-:W-:-:S04]  /*1a30*/  @P1 IMAD R4, R3, 0x8, R6 ;  /* 0x0000000803041824 */ /* 0x003fc800078e0206 */
[----:B------:R-:W-:-:S05]  /*1a40*/  @P1 VIADD R4, R4, 0x18 ;  /* 0x0000001804041836 */ /* 0x000fca0000000000 */
[----:B------:R-:W-:-:S04]  /*1a50*/  @P1 PRMT R4, R19, 0x654, R4 ;  /* 0x0000065413041816 */ /* 0x000fc80000000004 */
[----:B------:R0:W-:Y:S01]  /*1a60*/  @P1 SYNCS.ARRIVE.TRANS64.RED.A1T0 RZ, [R4+URZ], RZ ;  /* 0x000000ff04ff19a7 */ /* 0x0001e2000810043f */
[----:B------:R-:W-:-:S13]  /*1a70*/  ISETP.GT.U32.AND P1, PT, R18, 0x1, PT ;  /* 0x000000011200780c */ /* 0x000fda0003f24070 */
[----:B0-----:R-:W-:Y:S05]  /*1a80*/  @P1 BRA `(.L_x_28) ;  /* 0x0000000000041947 */ /* 0x001fea0003800000 */
[----:B------:R-:W-:Y:S01]  /*1a90*/  BPT.TRAP 0x1 ;  /* 0x000000040000795c */ /* 0x000fe20000300000 */
.L_x_28:
[----:B------:R-:W-:Y:S01]  /*1aa0*/  UIADD3 UR8, UR8, 0x1, URZ ;  /* 0x0000000108087890 */ /* 0x000fe2000fffe03f */
[C---:B------:R-:W-:Y:S01]  /*1ab0*/  ISETP.GT.AND P2, PT, R0.reuse, 0x1, PT ;  /* 0x000000010000780c */ /* 0x040fe20003f44270 */
[----:B------:R-:W-:Y:S02]  /*1ac0*/  VIADD R3, R3, 0x1 ;  /* 0x0000000103037836 */ /* 0x000fe40000000000 */
[----:B------:R-:W-:Y:S01]  /*1ad0*/  UISETP.NE.AND UP0, UPT, UR8, 0x3, UPT ;  /* 0x000000030800788c */ /* 0x000fe2000bf05270 */
[----:B------:R-:W-:Y:S02]  /*1ae0*/  VIADD R0, R0, 0xffffffff ;  /* 0xffffffff00007836 */ /* 0x000fe40000000000 */
[C---:B------:R-:W-:Y:S01]  /*1af0*/  ISETP.NE.AND P1, PT, R3.reuse, 0x3, PT ;  /* 0x000000030300780c */ /* 0x040fe20003f25270 */
[----:B------:R-:W-:Y:S02]  /*1b00*/  USEL UR4, URZ, 0x1, UP0 ;  /* 0x000000013f047887 */ /* 0x000fe40008000000 */
[----:B------:R-:W-:Y:S01]  /*1b10*/  USEL UR8, UR8, URZ, UP0 ;  /* 0x0000003f08087287 */ /* 0x000fe20008000000 */
[----:B------:R-:W-:-:S03]  /*1b20*/  SEL R3, R3, RZ, P1 ;  /* 0x000000ff03037207 */ /* 0x000fc60000800000 */
[----:B------:R-:W-:Y:S01]  /*1b30*/  LOP3.LUT R7, R7, UR4, RZ, 0x3c, !PT ;  /* 0x0000000407077c12 */ /* 0x000fe2000f8e3cff */
[----:B------:R-:W-:Y:S07]  /*1b40*/  @P2 BRA `(.L_x_29) ;  /* 0xfffffffc00542947 */ /* 0x000fee000383ffff */
.L_x_22:
[----:B01----:R-:W0:Y:S02]  /*1b50*/  LDC R0, c[0x0][0x28c] ;  /* 0x0000a300ff007b82 */ /* 0x003e240000000800 */
[----:B0-----:R-:W-:-:S13]  /*1b60*/  ISETP.GE.AND P1, PT, R0, 0x1, PT ;  /* 0x000000010000780c */ /* 0x001fda0003f26270 */
[----:B------:R-:W-:Y:S05]  /*1b70*/  @!P1 BRA `(.L_x_30) ;  /* 0x0000000000449947 */ /* 0x000fea0003800000 */
[----:B------:R-:W-:Y:S05]  /*1b80*/  @!P0 BRA `(.L_x_31) ;  /* 0x0000000000048947 */ /* 0x000fea0003800000 */
[----:B------:R-:W-:Y:S01]  /*1b90*/  BPT.TRAP 0x1 ;  /* 0x000000040000795c */ /* 0x000fe20000300000 */
.L_x_31:
[----:B------:R-:W-:-:S13]  /*1ba0*/  ISETP.NE.AND P0, PT, R22, RZ, PT ;  /* 0x000000ff1600720c */ /* 0x000fda0003f05270 */
[----:B------:R-:W-:-:S05]  /*1bb0*/  VOTEU.ANY UP0, P0 ;  /* 0x00000000003f7886 */ /* 0x000fca0000000100 */
[----:B------:R-:W-:-:S06]  /*1bc0*/  @UP0 UIADD3 UR4, UR44, UR41, URZ ;  /* 0x000000292c040290 */ /* 0x000fcc000fffe03f */
[----:B------:R-:W-:Y:S02]  /*1bd0*/  IMAD.U32 R4, RZ, RZ, UR4 ;  /* 0x00000004ff047e24 */ /* 0x000fe4000f8e00ff */
[----:B------:R-:W-:Y:S02]  /*1be0*/  IMAD.U32 R3, RZ, RZ, UR4 ;  /* 0x00000004ff037e24 */ /* 0x000fe4000f8e00ff */
[----:B------:R-:W-:-:S05]  /*1bf0*/  @P0 IMAD.WIDE.U32 R4, R4, -0x55555555, RZ ;  /* 0xaaaaaaab04040825 */ /* 0x000fca00078e00ff */
[----:B------:R-:W-:-:S05]  /*1c00*/  @P0 SHF.R.U32.HI R0, RZ, 0x1, R5 ;  /* 0x00000001ff000819 */ /* 0x000fca0000011605 */
[----:B------:R-:W-:-:S04]  /*1c10*/  @P0 IMAD R0, R0, -0x3, R3 ;  /* 0xfffffffd00000824 */ /* 0x000fc800078e0203 */
[----:B------:R-:W-:-:S04]  /*1c20*/  @P0 IMAD R0, R0, 0x8, R6 ;  /* 0x0000000800000824 */ /* 0x000fc800078e0206 */
[----:B------:R-:W-:-:S05]  /*1c30*/  @P0 VIADD R0, R0, 0x18 ;  /* 0x0000001800000836 */ /* 0x000fca0000000000 */
[----:B------:R-:W-:-:S04]  /*1c40*/  @P0 PRMT R0, R19, 0x654, R0 ;  /* 0x0000065413000816 */ /* 0x000fc80000000000 */
[----:B------:R0:W-:Y:S01]  /*1c50*/  @P0 SYNCS.ARRIVE.TRANS64.RED.A1T0 RZ, [R0+URZ], RZ ;  /* 0x000000ff00ff09a7 */ /* 0x0001e2000810043f */
[----:B------:R-:W-:-:S13]  /*1c60*/  ISETP.GT.U32.AND P0, PT, R18, 0x1, PT ;  /* 0x000000011200780c */ /* 0x000fda0003f04070 */
[----:B0-----:R-:W-:Y:S05]  /*1c70*/  @P0 BRA `(.L_x_30) ;  /* 0x0000000000040947 */ /* 0x001fea0003800000 */
[----:B------:R-:W-:Y:S01]  /*1c80*/  BPT.TRAP 0x1 ;  /* 0x000000040000795c */ /* 0x000fe20000300000 */
.L_x_30:
[----:B------:R-:W-:Y:S01]  /*1c90*/  IMAD.SHL.U32 R68, R68, 0x40, RZ ;  /* 0x0000004044447824 */ /* 0x000fe200078e00ff */
[----:B------:R-:W-:Y:S01]  /*1ca0*/  UIADD3 UR41, UR43, UR41, URZ ;  /* 0x000000292b297290 */ /* 0x000fe2000fffe03f */
[----:B------:R-:W-:Y:S01]  /*1cb0*/  IMAD.SHL.U32 R3, R67, 0x80, RZ ;  /* 0x0000008043037824 */ /* 0x000fe200078e00ff */
[----:B------:R-:W-:Y:S01]  /*1cc0*/  ULDC UR7, c[0x0][0x288] ;  /* 0x0000a20000077ab9 */ /* 0x000fe20000000800 */
[----:B------:R-:W-:Y:S01]  /*1cd0*/  ULDC UR10, c[0x0][0x284] ;  /* 0x0000a100000a7ab9 */ /* 0x000fe20000000800 */
[----:B------:R-:W-:Y:S01]  /*1ce0*/  UISETP.GT.U32.AND UP0, UPT, UR41, 0x2, UPT ;  /* 0x000000022900788c */ /* 0x000fe2000bf04070 */
[C---:B------:R-:W-:Y:S01]  /*1cf0*/  ISETP.GE.AND P0, PT, R68.reuse, UR7, PT ;  /* 0x0000000744007c0c */ /* 0x040fe2000bf06270 */
[----:B------:R-:W-:Y:S01]  /*1d00*/  UISETP.GE.U32.AND UP1, UPT, UR43, 0x3, UPT ;  /* 0x000000032b00788c */ /* 0x000fe2000bf26070 */
[----:B------:R-:W-:Y:S01]  /*1d10*/  SHF.R.S32.HI R12, RZ, 0x1f, R66 ;  /* 0x0000001fff0c7819 */ /* 0x000fe20000011442 */
[----:B------:R-:W-:Y:S01]  /*1d20*/  UISETP.LT.U32.AND UP0, UPT, UR43, 0x3, UP0 ;  /* 0x000000032b00788c */ /* 0x000fe20008701070 */
[----:B------:R-:W-:Y:S01]  /*1d30*/  ISETP.GE.OR P0, PT, R3, UR10, P0 ;  /* 0x0000000a03007c0c */ /* 0x000fe20008706670 */
[----:B------:R-:W-:Y:S01]  /*1d40*/  ULDC.64 UR8, c[0x0][0x5d0] ;  /* 0x0001740000087ab9 */ /* 0x000fe20000000a00 */
[----:B------:R-:W-:Y:S01]  /*1d50*/  LOP3.LUT R8, R68, 0x6, R61, 0xf8, !PT ;  /* 0x0000000644087812 */ /* 0x000fe200078ef83d */
[----:B------:R-:W-:Y:S01]  /*1d60*/  UIMAD.WIDE.U32 UR4, UR41, -0x55555555, URZ ;  /* 0xaaaaaaab290478a5 */ /* 0x000fe2000f8e003f */
[----:B------:R-:W-:Y:S01]  /*1d70*/  IMAD R5, R12, UR8, RZ ;  /* 0x000000080c057c24 */ /* 0x000fe2000f8e02ff */
[----:B------:R-:W-:Y:S01]  /*1d80*/  USEL UR6, URZ, 0x1, !UP0 ;  /* 0x000000013f067887 */ /* 0x000fe2000c000000 */
[--C-:B------:R-:W-:Y:S01]  /*1d90*/  SHF.R.S32.HI R9, RZ, 0x1f, R8.reuse ;  /* 0x0000001fff097819 */ /* 0x100fe20000011408 */
[----:B------:R-:W-:Y:S01]  /*1da0*/  USHF.R.U32.HI UR4, URZ, 0x1, UR5 ;  /* 0x000000013f047899 */ /* 0x000fe20008011605 */
[C---:B------:R-:W-:Y:S01]  /*1db0*/  IMAD R7, R66.reuse, UR9, R5 ;  /* 0x0000000942077c24 */ /* 0x040fe2000f8e0205 */
[----:B------:R-:W-:Y:S01]  /*1dc0*/  ULOP3.LUT UR40, UR40, UR6, URZ, 0x3c, !UPT ;  /* 0x0000000628287292 */ /* 0x000fe2000f8e3c3f */
[----:B------:R-:W-:Y:S01]  /*1dd0*/  IMAD.MOV.U32 R0, RZ, RZ, -0x1 ;  /* 0xffffffffff007424 */ /* 0x000fe200078e00ff */
[----:B------:R-:W-:Y:S01]  /*1de0*/  UIMAD UR41, UR4, -0x3, UR41 ;  /* 0xfffffffd042978a4 */ /* 0x000fe2000f8e0229 */
[----:B------:R-:W-:Y:S01]  /*1df0*/  IMAD.WIDE.U32 R4, R66, UR8, R8 ;  /* 0x0000000842047c25 */ /* 0x000fe2000f8e0008 */
[----:B------:R-:W-:-:S03]  /*1e00*/  @UP1 ULOP3.LUT UR40, UR40, 0x1, UR4, 0x78, !UPT ;  /* 0x0000000128281892 */ /* 0x000fc6000f8e7804 */
[----:B------:R-:W-:Y:S01]  /*1e10*/  IMAD.IADD R5, R5, 0x1, R7 ;  /* 0x0000000105057824 */ /* 0x000fe200078e0207 */
[----:B------:R-:W-:Y:S08]  /*1e20*/  @P0 BRA `(.L_x_32) ;  /* 0x0000001c001c0947 */ /* 0x000ff00003800000 */
[----:B------:R-:W0:Y:S01]  /*1e30*/  LDC.64 R10, c[0x0][0x5c8] ;  /* 0x00017200ff0a7b82 */ /* 0x000e220000000a00 */
[----:B------:R-:W-:Y:S01]  /*1e40*/  IMAD.WIDE R14, R67, 0x80, R56 ;  /* 0x00000080430e7825 */ /* 0x000fe200078e0238 */
[----:B------:R-:W-:Y:S01]  /*1e50*/  ULDC.64 UR4, c[0x0][0x5c0] ;  /* 0x0001700000047ab9 */ /* 0x000fe20000000a00 */
[----:B------:R-:W-:Y:S02]  /*1e60*/  BSSY B0, `(.L_x_32) ;  /* 0x00001c3000007945 */ /* 0x000fe40003800000 */
[----:B------:R-:W-:Y:S02]  /*1e70*/  IMAD.IADD R72, R64, 0x1, -R3 ;  /* 0x0000000140487824 */ /* 0x000fe400078e0a03 */
[----:B------:R-:W-:Y:S02]  /*1e80*/  IMAD.IADD R73, R59, 0x1, -R68 ;  /* 0x000000013b497824 */ /* 0x000fe400078e0a44 */
[-C--:B0-----:R-:W-:Y:S02]  /*1e90*/  IMAD R6, R15, R10.reuse, RZ ;  /* 0x0000000a0f067224 */ /* 0x081fe400078e02ff */
[----:B------:R-:W-:-:S04]  /*1ea0*/  IMAD.WIDE.U32 R4, R14, R10, R4 ;  /* 0x0000000a0e047225 */ /* 0x000fc800078e0004 */
[----:B------:R-:W-:Y:S01]  /*1eb0*/  IMAD R7, R14, R11, R6 ;  /* 0x0000000b0e077224 */ /* 0x000fe200078e0206 */
[----:B------:R-:W-:-:S03]  /*1ec0*/  IADD3 R6, P0, R4, UR4, RZ ;  /* 0x0000000404067c10 */ /* 0x000fc6000ff1e0ff */
[----:B------:R-:W-:Y:S01]  /*1ed0*/  IMAD.IADD R7, R5, 0x1, R7 ;  /* 0x0000000105077824 */ /* 0x000fe200078e0207 */
[----:B------:R-:W-:-:S04]  /*1ee0*/  LEA R4, P1, R10, R6, 0x3 ;  /* 0x000000060a047211 */ /* 0x000fc800078218ff */
[----:B------:R-:W-:Y:S02]  /*1ef0*/  IADD3.X R7, R7, UR5, RZ, P0, !PT ;  /* 0x0000000507077c10 */ /* 0x000fe400087fe4ff */
[----:B-----5:R-:W-:Y:S02]  /*1f00*/  ISETP.NE.AND P0, PT, R58, RZ, PT ;  /* 0x000000ff3a00720c */ /* 0x020fe40003f05270 */
[----:B------:R-:W-:-:S11]  /*1f10*/  LEA.HI.X R5, R10, R7, R11, 0x3, P1 ;  /* 0x000000070a057211 */ /* 0x000fd600008f1c0b */
[----:B------:R-:W-:Y:S05]  /*1f20*/  @!P0 BRA `(.L_x_33) ;  /* 0x0000001400188947 */ /* 0x000fea0003800000 */
[----:B------:R-:W0:Y:S01]  /*1f30*/  LDC.64 R68, c[0x0][0x5b0] ;  /* 0x00016c00ff447b82 */ /* 0x000e220000000a00 */
[----:B------:R-:W-:Y:S01]  /*1f40*/  ULDC.64 UR4, c[0x0][0x5b8] ;  /* 0x00016e0000047ab9 */ /* 0x000fe20000000a00 */
[----:B------:R-:W-:Y:S01]  /*1f50*/  ISETP.GE.AND P3, PT, R73, 0x1, PT ;  /* 0x000000014900780c */ /* 0x000fe20003f66270 */
[----:B------:R-:W-:Y:S01]  /*1f60*/  IMAD R3, R12, UR4, RZ ;  /* 0x000000040c037c24 */ /* 0x000fe2000f8e02ff */
[----:B------:R-:W-:Y:S01]  /*1f70*/  BSSY B1, `(.L_x_34) ;  /* 0x000000e000017945 */ /* 0x000fe20003800000 */
[----:B------:R-:W-:Y:S01]  /*1f80*/  IMAD.WIDE.U32 R20, R66, UR4, R8 ;  /* 0x0000000442147c25 */ /* 0x000fe2000f8e0008 */
[----:B------:R-:W-:Y:S02]  /*1f90*/  ISETP.LT.OR P1, PT, R72, 0x1, !P3 ;  /* 0x000000014800780c */ /* 0x000fe40005f21670 */
[----:B------:R-:W1:Y:S01]  /*1fa0*/  LDC.64 R70, c[0x0][0x5a8] ;  /* 0x00016a00ff467b82 */ /* 0x000e620000000a00 */
[----:B------:R-:W-:Y:S02]  /*1fb0*/  IMAD R3, R66, UR5, R3 ;  /* 0x0000000542037c24 */ /* 0x000fe4000f8e0203 */
[----:B------:R-:W-:-:S02]  /*1fc0*/  IMAD.MOV.U32 R12, RZ, RZ, R20 ;  /* 0x000000ffff0c7224 */ /* 0x000fc400078e0014 */
[----:B------:R-:W-:Y:S02]  /*1fd0*/  IMAD.IADD R13, R21, 0x1, R3 ;  /* 0x00000001150d7824 */ /* 0x000fe400078e0203 */
[-C--:B0-----:R-:W-:Y:S02]  /*1fe0*/  IMAD R3, R15, R68.reuse, RZ ;  /* 0x000000440f037224 */ /* 0x081fe400078e02ff */
[----:B------:R-:W-:-:S04]  /*1ff0*/  IMAD.WIDE.U32 R8, R14, R68, R12 ;  /* 0x000000440e087225 */ /* 0x000fc800078e000c */
[----:B------:R-:W-:Y:S01]  /*2000*/  IMAD R67, R14, R69, R3 ;  /* 0x000000450e437224 */ /* 0x000fe200078e0203 */
[----:B-1----:R-:W-:-:S04]  /*2010*/  IADD3 R8, P0, R8, R70, RZ ;  /* 0x0000004608087210 */ /* 0x002fc80007f1e0ff */
[----:B------:R-:W-:Y:S01]  /*2020*/  IADD3.X R9, R71, R9, R67, P0, !PT ;  /* 0x0000000947097210 */ /* 0x000fe200007fe443 */
[----:B------:R-:W-:Y:S08]  /*2030*/  @P1 BRA `(.L_x_35) ;  /* 0x0000000000041947 */ /* 0x000ff00003800000 */
[----:B------:R0:W5:Y:S02]  /*2040*/  LDG.E.U8 R65, desc[UR38][R8.64] ;  /* 0x0000002608417981 */ /* 0x000164000c1e1100 */
.L_x_35:
[----:B------:R-:W-:Y:S05]  /*2050*/  BSYNC B1 ;  /* 0x0000000000017941 */ /* 0x000fea0003800000 */
.L_x_34:
[----:B-----5:R-:W-:Y:S01]  /*2060*/  LOP3.LUT R3, R65, 0xffff, RZ, 0xc0, !PT ;  /* 0x0000ffff41037812 */ /* 0x020fe200078ec0ff */
[C---:B------:R-:W-:Y:S01]  /*2070*/  IMAD.SHL.U32 R10, R68.reuse, 0x8, RZ ;  /* 0x00000008440a7824 */ /* 0x040fe200078e00ff */
[----:B------:R-:W-:Y:S01]  /*2080*/  SHF.L.U64.HI R11, R68, 0x3, R69 ;  /* 0x00000003440b7819 */ /* 0x000fe20000010245 */
[----:B------:R-:W-:Y:S01]  /*2090*/  BSSY B1, `(.L_x_36) ;  /* 0x000000e000017945 */ /* 0x000fe20003800000 */
[----:B------:R-:W-:Y:S02]  /*20a0*/  PRMT R3, R3, 0x8880, RZ ;  /* 0x0000888003037816 */ /* 0x000fe400000000ff */
[----:B------:R-:W-:Y:S01]  /*20b0*/  ISETP.GE.AND P2, PT, R73, 0x2, PT ;  /* 0x000000024900780c */ /* 0x000fe20003f46270 */
[----:B------:R-:W-:-:S03]  /*20c0*/  IMAD.WIDE.U32 R10, R14, R68, R10 ;  /* 0x000000440e0a7225 */ /* 0x000fc600078e000a */
[----:B------:R-:W-:Y:S01]  /*20d0*/  ISETP.LT.OR P0, PT, R72, 0x1, !P2 ;  /* 0x000000014800780c */ /* 0x000fe20005701670 */
[----:B------:R-:W-:Y:S01]  /*20e0*/  IMAD R14, R3, R58, RZ ;  /* 0x0000003a030e7224 */ /* 0x000fe200078e02ff */
[----:B------:R-:W-:Y:S01]  /*20f0*/  IADD3 R10, P4, P5, R20, R70, R10 ;  /* 0x00000046140a7210 */ /* 0x000fe20007d9e00a */
[----:B------:R-:W-:Y:S02]  /*2100*/  IMAD.IADD R15, R67, 0x1, R11 ;  /* 0x00000001430f7824 */ /* 0x000fe400078e020b */
[----:B------:R-:W-:-:S05]  /*2110*/  @!P1 IMAD R3, R24, R23, R14 ;  /* 0x0000001718039224 */ /* 0x000fca00078e020e */
[----:B------:R1:W-:Y:S03]  /*2120*/  @!P1 STG.E.U8 desc[UR38][R6.64], R3 ;  /* 0x0000000306009986 */ /* 0x0003e6000c101126 */
[----:B------:R-:W-:Y:S05]  /*2130*/  @P0 BRA `(.L_x_37) ;  /* 0x00000000000c0947 */ /* 0x000fea0003800000 */
[----:B------:R-:W1:Y:S02]  /*2140*/  LDG.E.U8 R65, desc[UR38][R8.64+0x1] ;  /* 0x0000012608417981 */ /* 0x000e64000c1e1100 */
[----:B-1----:R-:W-:-:S05]  /*2150*/  PRMT R3, R65, 0x8880, RZ ;  /* 0x0000888041037816 */ /* 0x002fca00000000ff */
[----:B------:R-:W-:-:S07]  /*2160*/  IMAD R14, R3, R58, RZ ;  /* 0x0000003a030e7224 */ /* 0x000fce00078e02ff */
.L_x_37:
[----:B------:R-:W-:Y:S05]  /*2170*/  BSYNC B1 ;  /* 0x0000000000017941 */ /* 0x000fea0003800000 */
.L_x_36:
[C---:B------:R-:W-:Y:S01]  /*2180*/  ISETP.LT.OR P3, PT, R72.reuse, 0x9, !P3 ;  /* 0x000000094800780c */ /* 0x040fe20005f61670 */
[----:B------:R-:W-:Y:S01]  /*2190*/  @!P0 IMAD R25, R25, R23, R14 ;  /* 0x0000001719198224 */ /* 0x000fe200078e020e */
[----:B------:R-:W-:Y:S01]  /*21a0*/  ISETP.GE.AND P1, PT, R73, 0x9, PT ;  /* 0x000000094900780c */ /* 0x000fe20003f26270 */
[----:B------:R-:W-:Y:S01]  /*21b0*/  BSSY B1, `(.L_x_38) ;  /* 0x000000b000017945 */ /* 0x000fe20003800000 */
[----:B------:R-:W-:Y:S02]  /*21c0*/  IADD3.X R11, R13, R71, R15, P4, P5 ;  /* 0x000000470d0b7210 */ /* 0x000fe400027ea40f */
[----:B------:R2:W-:Y:S01]  /*21d0*/  @!P0 STG.E.U8 desc[UR38][R6.64+0x1], R25 ;  /* 0x0000011906008986 */ /* 0x0005e2000c101126 */
[----:B------:R-:W-:Y:S02]  /*21e0*/  ISETP.GE.AND P0, PT, R73, 0xa, PT ;  /* 0x0000000a4900780c */ /* 0x000fe40003f06270 */
[C---:B------:R-:W-:Y:S02]  /*21f0*/  ISETP.LT.OR P2, PT, R72.reuse, 0x9, !P2 ;  /* 0x000000094800780c */ /* 0x040fe40005741670 */
[----:B------:R-:W-:-:S02]  /*2200*/  ISETP.LT.OR P5, PT, R72, 0x1, !P1 ;  /* 0x000000014800780c */ /* 0x000fc40004fa1670 */
[----:B------:R-:W-:Y:S01]  /*2210*/  ISETP.LT.OR P4, PT, R72, 0x1, !P0 ;  /* 0x000000014800780c */ /* 0x000fe20004781670 */
[----:B------:R-:W-:-:S12]  /*2220*/  @P3 BRA `(.L_x_39) ;  /* 0x00000000000c3947 */ /* 0x000fd80003800000 */
[----:B------:R-:W1:Y:S02]  /*2230*/  LDG.E.U8 R65, desc[UR38][R10.64] ;  /* 0x000000260a417981 */ /* 0x000e64000c1e1100 */
[----:B-1----:R-:W-:-:S05]  /*2240*/  PRMT R3, R65, 0x8880, RZ ;  /* 0x0000888041037816 */ /* 0x002fca00000000ff */
[----:B------:R-:W-:-:S07]  /*2250*/  IMAD R14, R3, R58, RZ ;  /* 0x0000003a030e7224 */ /* 0x000fce00078e02ff */
.L_x_39:
[----:B------:R-:W-:Y:S05]  /*2260*/  BSYNC B1 ;  /* 0x0000000000017941 */ /* 0x000fea0003800000 */
.L_x_38:
[----:B-1----:R-:W-:Y:S01]  /*2270*/  @!P3 IMAD R3, R26, R23, R14 ;  /* 0x000000171a03b224 */ /* 0x002fe200078e020e */
[----:B------:R-:W-:Y:S04]  /*2280*/  BSSY B1, `(.L_x_40) ;  /* 0x0000006000017945 */ /* 0x000fe80003800000 */
[----:B------:R1:W-:Y:S01]  /*2290*/  @!P3 STG.E.U8 desc[UR38][R4.64], R3 ;  /* 0x000000030400b986 */ /* 0x0003e2000c101126 */
[----:B------:R-:W-:Y:S05]  /*22a0*/  @P2 BRA `(.L_x_41) ;  /* 0x00000000000c2947 */ /* 0x000fea0003800000 */
[----:B------:R-:W1:Y:S02]  /*22b0*/  LDG.E.U8 R65, desc[UR38][R10.64+0x1] ;  /* 0x000001260a417981 */ /* 0x000e64000c1e1100 */
[----:B-1----:R-:W-:-:S05]  /*22c0*/  PRMT R3, R65, 0x8880, RZ ;  /* 0x0000888041037816 */ /* 0x002fca00000000ff */
[----:B------:R-:W-:-:S07]  /*22d0*/  IMAD R14, R3, R58, RZ ;  /* 0x0000003a030e7224 */ /* 0x000fce00078e02ff */
.L_x_41:
[----:B------:R-:W-:Y:S05]  /*22e0*/  BSYNC B1 ;  /* 0x0000000000017941 */ /* 0x000fea0003800000 */
.L_x_40:
[----:B------:R-:W-:Y:S01]  /*22f0*/  @!P2 IMAD R27, R27, R23, R14 ;  /* 0x000000171b1ba224 */ /* 0x000fe200078e020e */
[----:B------:R-:W-:Y:S04]  /*2300*/  BSSY B1, `(.L_x_42) ;  /* 0x0000006000017945 */ /* 0x000fe80003800000 */
[----:B------:R3:W-:Y:S01]  /*2310*/  @!P2 STG.E.U8 desc[UR38][R4.64+0x1], R27 ;  /* 0x0000011b0400a986 */ /* 0x0007e2000c101126 */
[----:B------:R-:W-:Y:S05]  /*2320*/  @P5 BRA `(.L_x_43) ;  /* 0x00000000000c5947 */ /* 0x000fea0003800000 */
[----:B------:R-:W1:Y:S02]  /*2330*/  LDG.E.U8 R65, desc[UR38][R8.64+0x8] ;  /* 0x0000082608417981 */ /* 0x000e64000c1e1100 */
[----:B-1----:R-:W-:-:S05]  /*2340*/  PRMT R3, R65, 0x8880, RZ ;  /* 0x0000888041037816 */ /* 0x002fca00000000ff */
[----:B------:R-:W-:-:S07]  /*2350*/  IMAD R14, R3, R58, RZ ;  /* 0x0000003a030e7224 */ /* 0x000fce00078e02ff */
.L_x_43:
[----:B------:R-:W-:Y:S05]  /*2360*/  BSYNC B1 ;  /* 0x0000000000017941 */ /* 0x000fea0003800000 */
.L_x_42:
[----:B-1----:R-:W-:Y:S01]  /*2370*/  @!P5 IMAD R3, R28, R23, R14 ;  /* 0x000000171c03d224 */ /* 0x002fe200078e020e */
[----:B------:R-:W-:Y:S04]  /*2380*/  BSSY B1, `(.L_x_44) ;  /* 0x0000006000017945 */ /* 0x000fe80003800000 */
[----:B------:R1:W-:Y:S01]  /*2390*/  @!P5 STG.E.U8 desc[UR38][R6.64+0x8], R3 ;  /* 0x000008030600d986 */ /* 0x0003e2000c101126 */
[----:B------:R-:W-:Y:S05]  /*23a0*/  @P4 BRA `(.L_x_45) ;  /* 0x00000000000c4947 */ /* 0x000fea0003800000 */
[----:B------:R-:W1:Y:S02]  /*23b0*/  LDG.E.U8 R65, desc[UR38][R8.64+0x9] ;  /* 0x0000092608417981 */ /* 0x000e64000c1e1100 */
[----:B-1----:R-:W-:-:S05]  /*23c0*/  PRMT R3, R65, 0x8880, RZ ;  /* 0x0000888041037816 */ /* 0x002fca00000000ff */
[----:B------:R-:W-:-:S07]  /*23d0*/  IMAD R14, R3, R58, RZ ;  /* 0x0000003a030e7224 */ /* 0x000fce00078e02ff */
.L_x_45:
[----:B------:R-:W-:Y:S05]  /*23e0*/  BSYNC B1 ;  /* 0x0000000000017941 */ /* 0x000fea0003800000 */
.L_x_44:
[C---:B------:R-:W-:Y:S01]  /*23f0*/  ISETP.LT.OR P1, PT, R72.reuse, 0x9, !P1 ;  /* 0x000000094800780c */ /* 0x040fe20004f21670 */
[----:B------:R-:W-:Y:S01]  /*2400*/  @!P4 IMAD R29, R29, R23, R14 ;  /* 0x000000171d1dc224 */ /* 0x000fe200078e020e */
[C---:B------:R-:W-:Y:S01]  /*2410*/  ISETP.GE.AND P3, PT, R73.reuse, 0x11, PT ;  /* 0x000000114900780c */ /* 0x040fe20003f66270 */
[----:B------:R-:W-:Y:S01]  /*2420*/  BSSY B1, `(.L_x_46) ;  /* 0x000000a000017945 */ /* 0x000fe20003800000 */
[----:B------:R-:W-:Y:S02]  /*2430*/  ISETP.GE.AND P2, PT, R73, 0x12, PT ;  /* 0x000000124900780c */ /* 0x000fe40003f46270 */
[----:B------:R4:W-:Y:S01]  /*2440*/  @!P4 STG.E.U8 desc[UR38][R6.64+0x9], R29 ;  /* 0x0000091d0600c986 */ /* 0x0009e2000c101126 */
[C---:B------:R-:W-:Y:S02]  /*2450*/  ISETP.LT.OR P0, PT, R72.reuse, 0x9, !P0 ;  /* 0x000000094800780c */ /* 0x040fe40004701670 */
[C---:B------:R-:W-:Y:S02]  /*2460*/  ISETP.LT.OR P5, PT, R72.reuse, 0x1, !P3 ;  /* 0x000000014800780c */ /* 0x040fe40005fa1670 */
[----:B------:R-:W-:-:S02]  /*2470*/  ISETP.LT.OR P4, PT, R72, 0x1, !P2 ;  /* 0x000000014800780c */ /* 0x000fc40005781670 */
[----:B------:R-:W-:Y:S11]  /*2480*/  @P1 BRA `(.L_x_47) ;  /* 0x00000000000c1947 */ /* 0x000ff60003800000 */
[----:B------:R-:W1:Y:S02]  /*2490*/  LDG.E.U8 R65, desc[UR38][R10.64+0x8] ;  /* 0x000008260a417981 */ /* 0x000e64000c1e1100 */
[----:B-1----:R-:W-:-:S05]  /*24a0*/  PRMT R3, R65, 0x8880, RZ ;  /* 0x0000888041037816 */ /* 0x002fca00000000ff */
[----:B------:R-:W-:-:S07]  /*24b0*/  IMAD R14, R3, R58, RZ ;  /* 0x0000003a030e7224 */ /* 0x000fce00078e02ff */
.L_x_47:
[----:B------:R-:W-:Y:S05]  /*24c0*/  BSYNC B1 ;  /* 0x0000000000017941 */ /* 0x000fea0003800000 */
.L_x_46:
[----:B-1----:R-:W-:Y:S01]  /*24d0*/  @!P1 IMAD R3, R30, R23, R14 ;  /* 0x000000171e039224 */ /* 0x002fe200078e020e */
[----:B------:R-:W-:Y:S04]  /*24e0*/  BSSY B1, `(.L_x_48) ;  /* 0x0000006000017945 */ /* 0x000fe80003800000 */
[----:B------:R1:W-:Y:S01]  /*24f0*/  @!P1 STG.E.U8 desc[UR38][R4.64+0x8], R3 ;  /* 0x0000080304009986 */ /* 0x0003e2000c101126 */
[----:B------:R-:W-:Y:S05]  /*2500*/  @P0 BRA `(.L_x_49) ;  /* 0x00000000000c0947 */ /* 0x000fea0003800000 */
[----:B------:R-:W1:Y:S02]  /*2510*/  LDG.E.U8 R65, desc[UR38][R10.64+0x9] ;  /* 0x000009260a417981 */ /* 0x000e64000c1e1100 */
[----:B-1----:R-:W-:-:S05]  /*2520*/  PRMT R3, R65, 0x8880, RZ ;  /* 0x0000888041037816 */ /* 0x002fca00000000ff */
[----:B------:R-:W-:-:S07]  /*2530*/  IMAD R14, R3, R58, RZ ;  /* 0x0000003a030e7224 */ /* 0x000fce00078e02ff */
.L_x_49:
[----:B------:R-:W-:Y:S05]  /*2540*/  BSYNC B1 ;  /* 0x0000000000017941 */ /* 0x000fea0003800000 */
.L_x_48:
[----:B------:R-:W-:Y:S01]  /*2550*/  @!P0 IMAD R31, R31, R23, R14 ;  /* 0x000000171f1f8224 */ /* 0x000fe200078e020e */
[----:B------:R-:W-:Y:S04]  /*2560*/  BSSY B1, `(.L_x_50) ;  /* 0x0000006000017945 */ /* 0x000fe80003800000 */
[----:B------:R0:W-:Y:S01]  /*2570*/  @!P0 STG.E.U8 desc[UR38][R4.64+0x9], R31 ;  /* 0x0000091f04008986 */ /* 0x0001e2000c101126 */
[----:B------:R-:W-:Y:S05]  /*2580*/  @P5 BRA `(.L_x_51) ;  /* 0x00000000000c5947 */ /* 0x000fea0003800000 */
[----:B------:R-:W1:Y:S02]  /*2590*/  LDG.E.U8 R65, desc[UR38][R8.64+0x10] ;  /* 0x0000102608417981 */ /* 0x000e64000c1e1100 */
[----:B-1----:R-:W-:-:S05]  /*25a0*/  PRMT R3, R65, 0x8880, RZ ;  /* 0x0000888041037816 */ /* 0x002fca00000000ff */
[----:B------:R-:W-:-:S07]  /*25b0*/  IMAD R14, R3, R58, RZ ;  /* 0x0000003a030e7224 */ /* 0x000fce00078e02ff */
.L_x_51:
[----:B------:R-:W-:Y:S05]  /*25c0*/  BSYNC B1 ;  /* 0x0000000000017941 */ /* 0x000fea0003800000 */
.L_x_50:
[----:B-1----:R-:W-:Y:S01]  /*25d0*/  @!P5 IMAD R3, R32, R23, R14 ;  /* 0x000000172003d224 */ /* 0x002fe200078e020e */
[----:B------:R-:W-:Y:S04]  /*25e0*/  BSSY B1, `(.L_x_52) ;  /* 0x0000006000017945 */ /* 0x000fe80003800000 */
[----:B------:R1:W-:Y:S01]  /*25f0*/  @!P5 STG.E.U8 desc[UR38][R6.64+0x10], R3 ;  /* 0x000010030600d986 */ /* 0x0003e2000c101126 */
[----:B------:R-:W-:Y:S05]  /*2600*/  @P4 BRA `(.L_x_53) ;  /* 0x00000000000c4947 */ /* 0x000fea0003800000 */
[----:B------:R-:W1:Y:S02]  /*2610*/  LDG.E.U8 R65, desc[UR38][R8.64+0x11] ;  /* 0x0000112608417981 */ /* 0x000e64000c1e1100 */
[----:B-1----:R-:W-:-:S05]  /*2620*/  PRMT R3, R65, 0x8880, RZ ;  /* 0x0000888041037816 */ /* 0x002fca00000000ff */
[----:B------:R-:W-:-:S07]  /*2630*/  IMAD R14, R3, R58, RZ ;  /* 0x0000003a030e7224 */ /* 0x000fce00078e02ff */
.L_x_53:
[----:B------:R-:W-:Y:S05]  /*2640*/  BSYNC B1 ;  /* 0x0000000000017941 */ /* 0x000fea0003800000 */
.L_x_52:
        /* <DEDUP_REMOVED lines=13> */
.L_x_55:
[----:B------:R-:W-:Y:S05]  /*2720*/  BSYNC B1 ;  /* 0x0000000000017941 */ /* 0x000fea0003800000 */
.L_x_54:
[----:B-1----:R-:W-:Y:S01]  /*2730*/  @!P3 IMAD R3, R34, R23, R14 ;  /* 0x000000172203b224 */ /* 0x002fe200078e020e */
[----:B------:R-:W-:Y:S04]  /*2740*/  BSSY B1, `(.L_x_56) ;  /* 0x0000006000017945 */ /* 0x000fe80003800000 */
[----:B------:R1:W-:Y:S01]  /*2750*/  @!P3 STG.E.U8 desc[UR38][R4.64+0x10], R3 ;  /* 0x000010030400b986 */ /* 0x0003e2000c101126 */
[----:B------:R-:W-:Y:S05]  /*2760*/  @P2 BRA `(.L_x_57) ;  /* 0x00000000000c2947 */ /* 0x000fea0003800000 */
[----:B------:R-:W1:Y:S02]  /*2770*/  LDG.E.U8 R65, desc[UR38][R10.64+0x11] ;  /* 0x000011260a417981 */ /* 0x000e64000c1e1100 */
[----:B-1----:R-:W-:-:S05]  /*2780*/  PRMT R3, R65, 0x8880, RZ ;  /* 0x0000888041037816 */ /* 0x002fca00000000ff */
[----:B------:R-:W-:-:S07]  /*2790*/  IMAD R14, R3, R58, RZ ;  /* 0x0000003a030e7224 */ /* 0x000fce00078e02ff */
.L_x_57:
[----:B------:R-:W-:Y:S05]  /*27a0*/  BSYNC B1 ;  /* 0x0000000000017941 */ /* 0x000fea0003800000 */
.L_x_56:
[----:B------:R-:W-:Y:S01]  /*27b0*/  @!P2 IMAD R35, R35, R23, R14 ;  /* 0x000000172323a224 */ /* 0x000fe200078e020e */
[----:B------:R-:W-:Y:S04]  /*27c0*/  BSSY B1, `(.L_x_58) ;  /* 0x0000006000017945 */ /* 0x000fe80003800000 */
[----:B------:R0:W-:Y:S01]  /*27d0*/  @!P2 STG.E.U8 desc[UR38][R4.64+0x11], R35 ;  /* 0x000011230400a986 */ /* 0x0001e2000c101126 */
[----:B------:R-:W-:Y:S05]  /*27e0*/  @P5 BRA `(.L_x_59) ;  /* 0x00000000000c5947 */ /* 0x000fea0003800000 */
[----:B------:R-:W1:Y:S02]  /*27f0*/  LDG.E.U8 R65, desc[UR38][R8.64+0x18] ;  /* 0x0000182608417981 */ /* 0x000e64000c1e1100 */
[----:B-1----:R-:W-:-:S05]  /*2800*/  PRMT R3, R65, 0x8880, RZ ;  /* 0x0000888041037816 */ /* 0x002fca00000000ff */
[----:B------:R-:W-:-:S07]  /*2810*/  IMAD R14, R3, R58, RZ ;  /* 0x0000003a030e7224 */ /* 0x000fce00078e02ff */
.L_x_59:
[----:B------:R-:W-:Y:S05]  /*2820*/  BSYNC B1 ;  /* 0x0000000000017941 */ /* 0x000fea0003800000 */
.L_x_58:
[----:B-1----:R-:W-:Y:S01]  /*2830*/  @!P5 IMAD R3, R36, R23, R14 ;  /* 0x000000172403d224 */ /* 0x002fe200078e020e */
[----:B------:R-:W-:Y:S04]  /*2840*/  BSSY B1, `(.L_x_60) ;  /* 0x0000006000017945 */ /* 0x000fe80003800000 */
[----:B------:R1:W-:Y:S01]  /*2850*/  @!P5 STG.E.U8 desc[UR38][R6.64+0x18], R3 ;  /* 0x000018030600d986 */ /* 0x0003e2000c101126 */
[----:B------:R-:W-:Y:S05]  /*2860*/  @P4 BRA `(.L_x_61) ;  /* 0x00000000000c4947 */ /* 0x000fea0003800000 */
[----:B------:R-:W1:Y:S02]  /*2870*/  LDG.E.U8 R65, desc[UR38][R8.64+0x19] ;  /* 0x0000192608417981 */ /* 0x000e64000c1e1100 */
[----:B-1----:R-:W-:-:S05]  /*2880*/  PRMT R3, R65, 0x8880, RZ ;  /* 0x0000888041037816 */ /* 0x002fca00000000ff */
[----:B------:R-:W-:-:S07]  /*2890*/  IMAD R14, R3, R58, RZ ;  /* 0x0000003a030e7224 */ /* 0x000fce00078e02ff */
.L_x_61:
[----:B------:R-:W-:Y:S05]  /*28a0*/  BSYNC B1 ;  /* 0x0000000000017941 */ /* 0x000fea0003800000 */
.L_x_60:
        /* <DEDUP_REMOVED lines=13> */
.L_x_63:
[----:B------:R-:W-:Y:S05]  /*2980*/  BSYNC B1 ;  /* 0x0000000000017941 */ /* 0x000fea0003800000 */
.L_x_62:
[----:B-1----:R-:W-:Y:S01]  /*2990*/  @!P1 IMAD R3, R38, R23, R14 ;  /* 0x0000001726039224 */ /* 0x002fe200078e020e */
[----:B------:R-:W-:Y:S04]  /*29a0*/  BSSY B1, `(.L_x_64) ;  /* 0x0000006000017945 */ /* 0x000fe80003800000 */
[----:B------:R1:W-:Y:S01]  /*29b0*/  @!P1 STG.E.U8 desc[UR38][R4.64+0x18], R3 ;  /* 0x0000180304009986 */ /* 0x0003e2000c101126 */
[----:B------:R-:W-:Y:S05]  /*29c0*/  @P4 BRA `(.L_x_65) ;  /* 0x00000000000c4947 */ /* 0x000fea0003800000 */
[----:B------:R-:W1:Y:S02]  /*29d0*/  LDG.E.U8 R65, desc[UR38][R10.64+0x19] ;  /* 0x000019260a417981 */ /* 0x000e64000c1e1100 */
[----:B-1----:R-:W-:-:S05]  /*29e0*/  PRMT R3, R65, 0x8880, RZ ;  /* 0x0000888041037816 */ /* 0x002fca00000000ff */
[----:B------:R-:W-:-:S07]  /*29f0*/  IMAD R14, R3, R58, RZ ;  /* 0x0000003a030e7224 */ /* 0x000fce00078e02ff */
.L_x_65:
[----:B------:R-:W-:Y:S05]  /*2a00*/  BSYNC B1 ;  /* 0x0000000000017941 */ /* 0x000fea0003800000 */
.L_x_64:
[----:B------:R-:W-:Y:S01]  /*2a10*/  @!P4 IMAD R39, R39, R23, R14 ;  /* 0x000000172727c224 */ /* 0x000fe200078e020e */
[----:B------:R-:W-:Y:S04]  /*2a20*/  BSSY B1, `(.L_x_66) ;  /* 0x0000006000017945 */ /* 0x000fe80003800000 */
[----:B------:R0:W-:Y:S01]  /*2a30*/  @!P4 STG.E.U8 desc[UR38][R4.64+0x19], R39 ;  /* 0x000019270400c986 */ /* 0x0001e2000c101126 */
[----:B------:R-:W-:Y:S05]  /*2a40*/  @P5 BRA `(.L_x_67) ;  /* 0x00000000000c5947 */ /* 0x000fea0003800000 */
[----:B------:R-:W1:Y:S02]  /*2a50*/  LDG.E.U8 R65, desc[UR38][R8.64+0x20] ;  /* 0x0000202608417981 */ /* 0x000e64000c1e1100 */
[----:B-1----:R-:W-:-:S05]  /*2a60*/  PRMT R3, R65, 0x8880, RZ ;  /* 0x0000888041037816 */ /* 0x002fca00000000ff */
[----:B------:R-:W-:-:S07]  /*2a70*/  IMAD R14, R3, R58, RZ ;  /* 0x0000003a030e7224 */ /* 0x000fce00078e02ff */
.L_x_67:
[----:B------:R-:W-:Y:S05]  /*2a80*/  BSYNC B1 ;  /* 0x0000000000017941 */ /* 0x000fea0003800000 */
.L_x_66:
[----:B-1----:R-:W-:Y:S01]  /*2a90*/  @!P5 IMAD R3, R40, R23, R14 ;  /* 0x000000172803d224 */ /* 0x002fe200078e020e */
[----:B------:R-:W-:Y:S04]  /*2aa0*/  BSSY B1, `(.L_x_68) ;  /* 0x0000006000017945 */ /* 0x000fe80003800000 */
[----:B------:R1:W-:Y:S01]  /*2ab0*/  @!P5 STG.E.U8 desc[UR38][R6.64+0x20], R3 ;  /* 0x000020030600d986 */ /* 0x0003e2000c101126 */
[----:B------:R-:W-:Y:S05]  /*2ac0*/  @P0 BRA `(.L_x_69) ;  /* 0x00000000000c0947 */ /* 0x000fea0003800000 */
[----:B------:R-:W1:Y:S02]  /*2ad0*/  LDG.E.U8 R65, desc[UR38][R8.64+0x21] ;  /* 0x0000212608417981 */ /* 0x000e64000c1e1100 */
[----:B-1----:R-:W-:-:S05]  /*2ae0*/  PRMT R3, R65, 0x8880, RZ ;  /* 0x0000888041037816 */ /* 0x002fca00000000ff */
[----:B------:R-:W-:-:S07]  /*2af0*/  IMAD R14, R3, R58, RZ ;  /* 0x0000003a030e7224 */ /* 0x000fce00078e02ff */
.L_x_69:
[----:B------:R-:W-:Y:S05]  /*2b00*/  BSYNC B1 ;  /* 0x0000000000017941 */ /* 0x000fea0003800000 */
.L_x_68:
        /* <DEDUP_REMOVED lines=13> */
.L_x_71:
[----:B------:R-:W-:Y:S05]  /*2be0*/  BSYNC B1 ;  /* 0x0000000000017941 */ /* 0x000fea0003800000 */
.L_x_70:
[----:B-1----:R-:W-:Y:S01]  /*2bf0*/  @!P3 IMAD R3, R42, R23, R14 ;  /* 0x000000172a03b224 */ /* 0x002fe200078e020e */
[----:B------:R-:W-:Y:S04]  /*2c00*/  BSSY B1, `(.L_x_72) ;  /* 0x0000006000017945 */ /* 0x000fe80003800000 */
[----:B------:R1:W-:Y:S01]  /*2c10*/  @!P3 STG.E.U8 desc[UR38][R4.64+0x20], R3 ;  /* 0x000020030400b986 */ /* 0x0003e2000c101126 */
[----:B------:R-:W-:Y:S05]  /*2c20*/  @P2 BRA `(.L_x_73) ;  /* 0x00000000000c2947 */ /* 0x000fea0003800000 */
[----:B------:R-:W1:Y:S02]  /*2c30*/  LDG.E.U8 R65, desc[UR38][R10.64+0x21] ;  /* 0x000021260a417981 */ /* 0x000e64000c1e1100 */
[----:B-1----:R-:W-:-:S05]  /*2c40*/  PRMT R3, R65, 0x8880, RZ ;  /* 0x0000888041037816 */ /* 0x002fca00000000ff */
[----:B------:R-:W-:-:S07]  /*2c50*/  IMAD R14, R3, R58, RZ ;  /* 0x0000003a030e7224 */ /* 0x000fce00078e02ff */
.L_x_73:
[----:B------:R-:W-:Y:S05]  /*2c60*/  BSYNC B1 ;  /* 0x0000000000017941 */ /* 0x000fea0003800000 */
.L_x_72:
[----:B------:R-:W-:Y:S01]  /*2c70*/  @!P2 IMAD R43, R43, R23, R14 ;  /* 0x000000172b2ba224 */ /* 0x000fe200078e020e */
[----:B------:R-:W-:Y:S04]  /*2c80*/  BSSY B1, `(.L_x_74) ;  /* 0x0000006000017945 */ /* 0x000fe80003800000 */
[----:B------:R0:W-:Y:S01]  /*2c90*/  @!P2 STG.E.U8 desc[UR38][R4.64+0x21], R43 ;  /* 0x0000212b0400a986 */ /* 0x0001e2000c101126 */
[----:B------:R-:W-:Y:S05]  /*2ca0*/  @P0 BRA `(.L_x_75) ;  /* 0x00000000000c0947 */ /* 0x000fea0003800000 */
[----:B------:R-:W1:Y:S02]  /*2cb0*/  LDG.E.U8 R65, desc[UR38][R8.64+0x28] ;  /* 0x0000282608417981 */ /* 0x000e64000c1e1100 */
[----:B-1----:R-:W-:-:S05]  /*2cc0*/  PRMT R3, R65, 0x8880, RZ ;  /* 0x0000888041037816 */ /* 0x002fca00000000ff */
[----:B------:R-:W-:-:S07]  /*2cd0*/  IMAD R14, R3, R58, RZ ;  /* 0x0000003a030e7224 */ /* 0x000fce00078e02ff */
.L_x_75:
[----:B------:R-:W-:Y:S05]  /*2ce0*/  BSYNC B1 ;  /* 0x0000000000017941 */ /* 0x000fea0003800000 */
.L_x_74:
[----:B-1----:R-:W-:Y:S01]  /*2cf0*/  @!P0 IMAD R3, R44, R23, R14 ;  /* 0x000000172c038224 */ /* 0x002fe200078e020e */
[----:B------:R-:W-:Y:S04]  /*2d00*/  BSSY B1, `(.L_x_76) ;  /* 0x0000006000017945 */ /* 0x000fe80003800000 */
[----:B------:R1:W-:Y:S01]  /*2d10*/  @!P0 STG.E.U8 desc[UR38][R6.64+0x28], R3 ;  /* 0x0000280306008986 */ /* 0x0003e2000c101126 */
[----:B------:R-:W-:Y:S05]  /*2d20*/  @P5 BRA `(.L_x_77) ;  /* 0x00000000000c5947 */ /* 0x000fea0003800000 */
[----:B------:R-:W1:Y:S02]  /*2d30*/  LDG.E.U8 R65, desc[UR38][R8.64+0x29] ;  /* 0x0000292608417981 */ /* 0x000e64000c1e1100 */
[----:B-1----:R-:W-:-:S05]  /*2d40*/  PRMT R3, R65, 0x8880, RZ ;  /* 0x0000888041037816 */ /* 0x002fca00000000ff */
[----:B------:R-:W-:-:S07]  /*2d50*/  IMAD R14, R3, R58, RZ ;  /* 0x0000003a030e7224 */ /* 0x000fce00078e02ff */
.L_x_77:
[----:B------:R-:W-:Y:S05]  /*2d60*/  BSYNC B1 ;  /* 0x0000000000017941 */ /* 0x000fea0003800000 */
.L_x_76:
        /* <DEDUP_REMOVED lines=13> */
.L_x_79:
[----:B------:R-:W-:Y:S05]  /*2e40*/  BSYNC B1 ;  /* 0x0000000000017941 */ /* 0x000fea0003800000 */
.L_x_78:
[----:B-1----:R-:W-:Y:S01]  /*2e50*/  @!P4 IMAD R3, R46, R23, R14 ;  /* 0x000000172e03c224 */ /* 0x002fe200078e020e */
[----:B------:R-:W-:Y:S04]  /*2e60*/  BSSY B1, `(.L_x_80) ;  /* 0x0000006000017945 */ /* 0x000fe80003800000 */
[----:B------:R1:W-:Y:S01]  /*2e70*/  @!P4 STG.E.U8 desc[UR38][R4.64+0x28], R3 ;  /* 0x000028030400c986 */ /* 0x0003e2000c101126 */
[----:B------:R-:W-:Y:S05]  /*2e80*/  @P1 BRA `(.L_x_81) ;  /* 0x00000000000c1947 */ /* 0x000fea0003800000 */
[----:B------:R-:W1:Y:S02]  /*2e90*/  LDG.E.U8 R65, desc[UR38][R10.64+0x29] ;  /* 0x000029260a417981 */ /* 0x000e64000c1e1100 */
[----:B-1----:R-:W-:-:S05]  /*2ea0*/  PRMT R3, R65, 0x8880, RZ ;  /* 0x0000888041037816 */ /* 0x002fca00000000ff */
[----:B------:R-:W-:-:S07]  /*2eb0*/  IMAD R14, R3, R58, RZ ;  /* 0x0000003a030e7224 */ /* 0x000fce00078e02ff */
.L_x_81:
[----:B------:R-:W-:Y:S05]  /*2ec0*/  BSYNC B1 ;  /* 0x0000000000017941 */ /* 0x000fea0003800000 */
.L_x_80:
[----:B------:R-:W-:Y:S01]  /*2ed0*/  @!P1 IMAD R47, R47, R23, R14 ;  /* 0x000000172f2f9224 */ /* 0x000fe200078e020e */
[----:B------:R-:W-:Y:S04]  /*2ee0*/  BSSY B1, `(.L_x_82) ;  /* 0x0000006000017945 */ /* 0x000fe80003800000 */
[----:B------:R0:W-:Y:S01]  /*2ef0*/  @!P1 STG.E.U8 desc[UR38][R4.64+0x29], R47 ;  /* 0x0000292f04009986 */ /* 0x0001e2000c101126 */
[----:B------:R-:W-:Y:S05]  /*2f00*/  @P3 BRA `(.L_x_83) ;  /* 0x00000000000c3947 */ /* 0x000fea0003800000 */
[----:B------:R-:W1:Y:S02]  /*2f10*/  LDG.E.U8 R65, desc[UR38][R8.64+0x30] ;  /* 0x0000302608417981 */ /* 0x000e64000c1e1100 */
[----:B-1----:R-:W-:-:S05]  /*2f20*/  PRMT R3, R65, 0x8880, RZ ;  /* 0x0000888041037816 */ /* 0x002fca00000000ff */
[----:B------:R-:W-:-:S07]  /*2f30*/  IMAD R14, R3, R58, RZ ;  /* 0x0000003a030e7224 */ /* 0x000fce00078e02ff */
.L_x_83:
[----:B------:R-:W-:Y:S05]  /*2f40*/  BSYNC B1 ;  /* 0x0000000000017941 */ /* 0x000fea0003800000 */
.L_x_82:
[----:B-1----:R-:W-:Y:S01]  /*2f50*/  @!P3 IMAD R3, R48, R23, R14 ;  /* 0x000000173003b224 */ /* 0x002fe200078e020e */
[----:B------:R-:W-:Y:S04]  /*2f60*/  BSSY B1, `(.L_x_84) ;  /* 0x0000006000017945 */ /* 0x000fe80003800000 */
[----:B------:R1:W-:Y:S01]  /*2f70*/  @!P3 STG.E.U8 desc[UR38][R6.64+0x30], R3 ;  /* 0x000030030600b986 */ /* 0x0003e2000c101126 */
[----:B------:R-:W-:Y:S05]  /*2f80*/  @P5 BRA `(.L_x_85) ;  /* 0x00000000000c5947 */ /* 0x000fea0003800000 */
[----:B------:R-:W1:Y:S02]  /*2f90*/  LDG.E.U8 R65, desc[UR38][R8.64+0x31] ;  /* 0x0000312608417981 */ /* 0x000e64000c1e1100 */
[----:B-1----:R-:W-:-:S05]  /*2fa0*/  PRMT R3, R65, 0x8880, RZ ;  /* 0x0000888041037816 */ /* 0x002fca00000000ff */
[----:B------:R-:W-:-:S07]  /*2fb0*/  IMAD R14, R3, R58, RZ ;  /* 0x0000003a030e7224 */ /* 0x000fce00078e02ff */
.L_x_85:
[----:B------:R-:W-:Y:S05]  /*2fc0*/  BSYNC B1 ;  /* 0x0000000000017941 */ /* 0x000fea0003800000 */
.L_x_84:
        /* <DEDUP_REMOVED lines=9> */
[----:B------:R-:W-:Y:S01]  /*3060*/  ISETP.LT.OR P3, PT, R72, 0x9, !P3 ;  /* 0x000000094800780c */ /* 0x000fe20005f61670 */
[----:B------:R-:W-:-:S12]  /*3070*/  @P2 BRA `(.L_x_87) ;  /* 0x00000000000c2947 */ /* 0x000fd80003800000 */
[----:B------:R-:W1:Y:S02]  /*3080*/  LDG.E.U8 R65, desc[UR38][R10.64+0x30] ;  /* 0x000030260a417981 */ /* 0x000e64000c1e1100 */
[----:B-1----:R-:W-:-:S05]  /*3090*/  PRMT R3, R65, 0x8880, RZ ;  /* 0x0000888041037816 */ /* 0x002fca00000000ff */
[----:B------:R-:W-:-:S07]  /*30a0*/  IMAD R14, R3, R58, RZ ;  /* 0x0000003a030e7224 */ /* 0x000fce00078e02ff */
.L_x_87:
[----:B------:R-:W-:Y:S05]  /*30b0*/  BSYNC B1 ;  /* 0x0000000000017941 */ /* 0x000fea0003800000 */
.L_x_86:
[----:B-1----:R-:W-:Y:S01]  /*30c0*/  @!P2 IMAD R3, R50, R23, R14 ;  /* 0x000000173203a224 */ /* 0x002fe200078e020e */
[----:B------:R-:W-:Y:S04]  /*30d0*/  BSSY B1, `(.L_x_88) ;  /* 0x0000006000017945 */ /* 0x000fe80003800000 */
[----:B------:R1:W-:Y:S01]  /*30e0*/  @!P2 STG.E.U8 desc[UR38][R4.64+0x30], R3 ;  /* 0x000030030400a986 */ /* 0x0003e2000c101126 */
[----:B------:R-:W-:Y:S05]  /*30f0*/  @P0 BRA `(.L_x_89) ;  /* 0x00000000000c0947 */ /* 0x000fea0003800000 */
[----:B------:R-:W1:Y:S02]  /*3100*/  LDG.E.U8 R65, desc[UR38][R10.64+0x31] ;  /* 0x000031260a417981 */ /* 0x000e64000c1e1100 */
[----:B-1----:R-:W-:-:S05]  /*3110*/  PRMT R3, R65, 0x8880, RZ ;  /* 0x0000888041037816 */ /* 0x002fca00000000ff */
[----:B------:R-:W-:-:S07]  /*3120*/  IMAD R14, R3, R58, RZ ;  /* 0x0000003a030e7224 */ /* 0x000fce00078e02ff */
.L_x_89:
[----:B------:R-:W-:Y:S05]  /*3130*/  BSYNC B1 ;  /* 0x0000000000017941 */ /* 0x000fea0003800000 */
.L_x_88:
[----:B------:R-:W-:Y:S01]  /*3140*/  @!P0 IMAD R51, R51, R23, R14 ;  /* 0x0000001733338224 */ /* 0x000fe200078e020e */
[----:B------:R-:W-:Y:S04]  /*3150*/  BSSY B1, `(.L_x_90) ;  /* 0x0000006000017945 */ /* 0x000fe80003800000 */
[----:B------:R0:W-:Y:S01]  /*3160*/  @!P0 STG.E.U8 desc[UR38][R4.64+0x31], R51 ;  /* 0x0000313304008986 */ /* 0x0001e2000c101126 */
[----:B------:R-:W-:Y:S05]  /*3170*/  @P5 BRA `(.L_x_91) ;  /* 0x00000000000c5947 */ /* 0x000fea0003800000 */
[----:B------:R-:W1:Y:S02]  /*3180*/  LDG.E.U8 R65, desc[UR38][R8.64+0x38] ;  /* 0x0000382608417981 */ /* 0x000e64000c1e1100 */
[----:B-1----:R-:W-:-:S05]  /*3190*/  PRMT R3, R65, 0x8880, RZ ;  /* 0x0000888041037816 */ /* 0x002fca00000000ff */
[----:B------:R-:W-:-:S07]  /*31a0*/  IMAD R14, R3, R58, RZ ;  /* 0x0000003a030e7224 */ /* 0x000fce00078e02ff */
.L_x_91:
[----:B------:R-:W-:Y:S05]  /*31b0*/  BSYNC B1 ;  /* 0x0000000000017941 */ /* 0x000fea0003800000 */
.L_x_90:
[----:B-1----:R-:W-:Y:S01]  /*31c0*/  @!P5 IMAD R3, R52, R23, R14 ;  /* 0x000000173403d224 */ /* 0x002fe200078e020e */
[----:B------:R-:W-:Y:S04]  /*31d0*/  BSSY B1, `(.L_x_92) ;  /* 0x0000006000017945 */ /* 0x000fe80003800000 */
[----:B------:R1:W-:Y:S01]  /*31e0*/  @!P5 STG.E.U8 desc[UR38][R6.64+0x38], R3 ;  /* 0x000038030600d986 */ /* 0x0003e2000c101126 */
[----:B------:R-:W-:Y:S05]  /*31f0*/  @P4 BRA `(.L_x_93) ;  /* 0x00000000000c4947 */ /* 0x000fea0003800000 */
[----:B------:R-:W1:Y:S02]  /*3200*/  LDG.E.U8 R65, desc[UR38][R8.64+0x39] ;  /* 0x0000392608417981 */ /* 0x000e64000c1e1100 */
[----:B-1----:R-:W-:-:S05]  /*3210*/  PRMT R3, R65, 0x8880, RZ ;  /* 0x0000888041037816 */ /* 0x002fca00000000ff */
[----:B------:R-:W-:-:S07]  /*3220*/  IMAD R14, R3, R58, RZ ;  /* 0x0000003a030e7224 */ /* 0x000fce00078e02ff */
.L_x_93:
[----:B------:R-:W-:Y:S05]  /*3230*/  BSYNC B1 ;  /* 0x0000000000017941 */ /* 0x000fea0003800000 */
.L_x_92:
[----:B------:R-:W-:Y:S01]  /*3240*/  @!P4 IMAD R53, R53, R23, R14 ;  /* 0x000000173535c224 */ /* 0x000fe200078e020e */
[----:B------:R-:W-:Y:S04]  /*3250*/  BSSY B1, `(.L_x_94) ;  /* 0x0000006000017945 */ /* 0x000fe80003800000 */
[----:B------:R0:W-:Y:S01]  /*3260*/  @!P4 STG.E.U8 desc[UR38][R6.64+0x39], R53 ;  /* 0x000039350600c986 */ /* 0x0001e2000c101126 */
[----:B------:R-:W-:Y:S05]  /*3270*/  @P3 BRA `(.L_x_95) ;  /* 0x00000000000c3947 */ /* 0x000fea0003800000 */
[----:B------:R-:W1:Y:S02]  /*3280*/  LDG.E.U8 R65, desc[UR38][R10.64+0x38] ;  /* 0x000038260a417981 */ /* 0x000e64000c1e1100 */
[----:B-1----:R-:W-:-:S05]  /*3290*/  PRMT R3, R65, 0x8880, RZ ;  /* 0x0000888041037816 */ /* 0x002fca00000000ff */
[----:B------:R-:W-:-:S07]  /*32a0*/  IMAD R14, R3, R58, RZ ;  /* 0x0000003a030e7224 */ /* 0x000fce00078e02ff */
.L_x_95:
[----:B------:R-:W-:Y:S05]  /*32b0*/  BSYNC B1 ;  /* 0x0000000000017941 */ /* 0x000fea0003800000 */
.L_x_94:
[----:B-1----:R-:W-:Y:S01]  /*32c0*/  @!P3 IMAD R3, R54, R23, R14 ;  /* 0x000000173603b224 */ /* 0x002fe200078e020e */
[----:B------:R-:W-:Y:S01]  /*32d0*/  ISETP.LT.OR P1, PT, R72, 0x9, !P1 ;  /* 0x000000094800780c */ /* 0x000fe20004f21670 */
[----:B------:R-:W-:Y:S03]  /*32e0*/  BSSY B1, `(.L_x_96) ;  /* 0x0000006000017945 */ /* 0x000fe60003800000 */
[----:B------:R1:W-:Y:S09]  /*32f0*/  @!P3 STG.E.U8 desc[UR38][R4.64+0x38], R3 ;  /* 0x000038030400b986 */ /* 0x0003f2000c101126 */
[----:B------:R-:W-:Y:S05]  /*3300*/  @P1 BRA `(.L_x_97) ;  /* 0x00000000000c1947 */ /* 0x000fea0003800000 */
[----:B------:R-:W1:Y:S02]  /*3310*/  LDG.E.U8 R65, desc[UR38][R10.64+0x39] ;  /* 0x000039260a417981 */ /* 0x000e64000c1e1100 */
[----:B-1----:R-:W-:-:S05]  /*3320*/  PRMT R3, R65, 0x8880, RZ ;  /* 0x0000888041037816 */ /* 0x002fca00000000ff */
[----:B------:R-:W-:-:S07]  /*3330*/  IMAD R14, R3, R58, RZ ;  /* 0x0000003a030e7224 */ /* 0x000fce00078e02ff */
.L_x_97:
[----:B------:R-:W-:Y:S05]  /*3340*/  BSYNC B1 ;  /* 0x0000000000017941 */ /* 0x000fea0003800000 */
.L_x_96:
[----:B------:R-:W-:Y:S01]  /*3350*/  IMAD R55, R55, R23, R14 ;  /* 0x0000001737377224 */ /* 0x000fe200078e020e */
[----:B------:R-:W-:Y:S06]  /*3360*/  @P1 BRA `(.L_x_98) ;  /* 0x0000000400c81947 */ /* 0x000fec0003800000 */
[----:B------:R0:W-:Y:S01]  /*3370*/  STG.E.U8 desc[UR38][R4.64+0x39], R55 ;  /* 0x0000393704007986 */ /* 0x0001e2000c101126 */
[----:B------:R-:W-:Y:S05]  /*3380*/  BRA `(.L_x_98) ;  /* 0x0000000400c07947 */ /* 0x000fea0003800000 */
.L_x_33:
[C---:B------:R-:W-:Y:S02]  /*3390*/  ISETP.GE.AND P1, PT, R73.reuse, 0x1, PT ;  /* 0x000000014900780c */ /* 0x040fe40003f26270 */
[----:B------:R-:W-:Y:S02]  /*33a0*/  ISETP.GE.AND P0, PT, R73, 0x2, PT ;  /* 0x000000024900780c */ /* 0x000fe40003f06270 */
[C---:B------:R-:W-:Y:S02]  /*33b0*/  ISETP.LT.OR P4, PT, R72.reuse, 0x1, !P1 ;  /* 0x000000014800780c */ /* 0x040fe40004f81670 */
[C---:B------:R-:W-:Y:S02]  /*33c0*/  ISETP.LT.OR P5, PT, R72.reuse, 0x1, !P0 ;  /* 0x000000014800780c */ /* 0x040fe400047a1670 */
[C---:B------:R-:W-:Y:S02]  /*33d0*/  ISETP.LT.OR P1, PT, R72.reuse, 0x9, !P1 ;  /* 0x000000094800780c */ /* 0x040fe40004f21670 */
[----:B------:R-:W-:-:S02]  /*33e0*/  ISETP.LT.OR P0, PT, R72, 0x9, !P0 ;  /* 0x000000094800780c */ /* 0x000fc40004701670 */
[C---:B------:R-:W-:Y:S02]  /*33f0*/  ISETP.GE.AND P3, PT, R73.reuse, 0x9, PT ;  /* 0x000000094900780c */ /* 0x040fe40003f66270 */
[----:B------:R-:W-:-:S03]  /*3400*/  ISETP.GE.AND P2, PT, R73, 0xa, PT ;  /* 0x0000000a4900780c */ /* 0x000fc60003f46270 */
[-C--:B------:R-:W-:Y:S02]  /*3410*/  @!P4 IMAD R3, R24, R23.reuse, RZ ;  /* 0x000000171803c224 */ /* 0x080fe400078e02ff */
[-C--:B------:R-:W-:Y:S02]  /*3420*/  @!P5 IMAD R25, R25, R23.reuse, RZ ;  /* 0x000000171919d224 */ /* 0x080fe400078e02ff */
[-C--:B------:R-:W-:Y:S01]  /*3430*/  @!P1 IMAD R9, R26, R23.reuse, RZ ;  /* 0x000000171a099224 */ /* 0x080fe200078e02ff */
[----:B------:R0:W-:Y:S01]  /*3440*/  @!P4 STG.E.U8 desc[UR38][R6.64], R3 ;  /* 0x000000030600c986 */ /* 0x0001e2000c101126 */
[C---:B------:R-:W-:Y:S01]  /*3450*/  ISETP.LT.OR P4, PT, R72.reuse, 0x1, !P3 ;  /* 0x000000014800780c */ /* 0x040fe20005f81670 */
[----:B------:R-:W-:Y:S02]  /*3460*/  @!P0 IMAD R27, R27, R23, RZ ;  /* 0x000000171b1b8224 */ /* 0x000fe400078e02ff */
[----:B------:R-:W-:Y:S01]  /*3470*/  @!P5 STG.E.U8 desc[UR38][R6.64+0x1], R25 ;  /* 0x000001190600d986 */ /* 0x000fe2000c101126 */
[----:B------:R-:W-:-:S02]  /*3480*/  ISETP.LT.OR P5, PT, R72, 0x1, !P2 ;  /* 0x000000014800780c */ /* 0x000fc400057a1670 */
[C---:B------:R-:W-:Y:S01]  /*3490*/  ISETP.LT.OR P2, PT, R72.reuse, 0x9, !P2 ;  /* 0x000000094800780c */ /* 0x040fe20005741670 */
[----:B------:R1:W-:Y:S01]  /*34a0*/  @!P1 STG.E.U8 desc[UR38][R4.64], R9 ;  /* 0x0000000904009986 */ /* 0x0003e2000c101126 */
[----:B------:R-:W-:Y:S02]  /*34b0*/  ISETP.LT.OR P1, PT, R72, 0x9, !P3 ;  /* 0x000000094800780c */ /* 0x000fe40005f21670 */
[C---:B------:R-:W-:Y:S01]  /*34c0*/  ISETP.GE.AND P3, PT, R73.reuse, 0x11, PT ;  /* 0x000000114900780c */ /* 0x040fe20003f66270 */
[----:B------:R-:W-:Y:S01]  /*34d0*/  @!P0 STG.E.U8 desc[UR38][R4.64+0x1], R27 ;  /* 0x0000011b04008986 */ /* 0x000fe2000c101126 */
[----:B------:R-:W-:Y:S01]  /*34e0*/  ISETP.GE.AND P0, PT, R73, 0x12, PT ;  /* 0x000000124900780c */ /* 0x000fe20003f06270 */
[----:B------:R-:W-:-:S04]  /*34f0*/  @!P4 IMAD R11, R28, R23, RZ ;  /* 0x000000171c0bc224 */ /* 0x000fc800078e02ff */
[-C--:B------:R-:W-:Y:S01]  /*3500*/  @!P5 IMAD R29, R29, R23.reuse, RZ ;  /* 0x000000171d1dd224 */ /* 0x080fe200078e02ff */
[----:B------:R-:W-:Y:S01]  /*3510*/  @!P4 STG.E.U8 desc[UR38][R6.64+0x8], R11 ;  /* 0x0000080b0600c986 */ /* 0x000fe2000c101126 */
[C---:B------:R-:W-:Y:S01]  /*3520*/  ISETP.LT.OR P4, PT, R72.reuse, 0x1, !P3 ;  /* 0x000000014800780c */ /* 0x040fe20005f81670 */
[-C--:B------:R-:W-:Y:S02]  /*3530*/  @!P2 IMAD R31, R31, R23.reuse, RZ ;  /* 0x000000171f1fa224 */ /* 0x080fe400078e02ff */
[----:B------:R-:W-:Y:S01]  /*3540*/  @!P5 STG.E.U8 desc[UR38][R6.64+0x9], R29 ;  /* 0x0000091d0600d986 */ /* 0x000fe2000c101126 */
[----:B------:R-:W-:Y:S01]  /*3550*/  ISETP.LT.OR P5, PT, R72, 0x1, !P0 ;  /* 0x000000014800780c */ /* 0x000fe200047a1670 */
[----:B0-----:R-:W-:Y:S01]  /*3560*/  @!P1 IMAD R3, R30, R23, RZ ;  /* 0x000000171e039224 */ /* 0x001fe200078e02ff */
[----:B------:R-:W-:Y:S01]  /*3570*/  ISETP.LT.OR P0, PT, R72, 0x9, !P0 ;  /* 0x000000094800780c */ /* 0x000fe20004701670 */
[----:B------:R-:W-:Y:S01]  /*3580*/  @!P2 STG.E.U8 desc[UR38][R4.64+0x9], R31 ;  /* 0x0000091f0400a986 */ /* 0x000fe2000c101126 */
[----:B------:R-:W-:-:S03]  /*3590*/  ISETP.GE.AND P2, PT, R73, 0x19, PT ;  /* 0x000000194900780c */ /* 0x000fc60003f46270 */
[----:B------:R0:W-:Y:S01]  /*35a0*/  @!P1 STG.E.U8 desc[UR38][R4.64+0x8], R3 ;  /* 0x0000080304009986 */ /* 0x0001e2000c101126 */
[----:B------:R-:W-:Y:S01]  /*35b0*/  ISETP.LT.OR P1, PT, R72, 0x9, !P3 ;  /* 0x000000094800780c */ /* 0x000fe20005f21670 */
[----:B-1----:R-:W-:Y:S01]  /*35c0*/  @!P4 IMAD R9, R32, R23, RZ ;  /* 0x000000172009c224 */ /* 0x002fe200078e02ff */
[----:B------:R-:W-:-:S03]  /*35d0*/  ISETP.GE.AND P3, PT, R73, 0x1a, PT ;  /* 0x0000001a4900780c */ /* 0x000fc60003f66270 */
[-C--:B------:R-:W-:Y:S01]  /*35e0*/  @!P5 IMAD R33, R33, R23.reuse, RZ ;  /* 0x000000172121d224 */ /* 0x080fe200078e02ff */
[----:B------:R-:W-:Y:S01]  /*35f0*/  @!P4 STG.E.U8 desc[UR38][R6.64+0x10], R9 ;  /* 0x000010090600c986 */ /* 0x000fe2000c101126 */
[C---:B------:R-:W-:Y:S01]  /*3600*/  ISETP.LT.OR P4, PT, R72.reuse, 0x1, !P3 ;  /* 0x000000014800780c */ /* 0x040fe20005f81670 */
[-C--:B------:R-:W-:Y:S01]  /*3610*/  @!P0 IMAD R35, R35, R23.reuse, RZ ;  /* 0x0000001723238224 */ /* 0x080fe200078e02ff */
[C---:B------:R-:W-:Y:S01]  /*3620*/  ISETP.LT.OR P3, PT, R72.reuse, 0x9, !P3 ;  /* 0x000000094800780c */ /* 0x040fe20005f61670 */
[----:B------:R-:W-:Y:S01]  /*3630*/  @!P5 STG.E.U8 desc[UR38][R6.64+0x11], R33 ;  /* 0x000011210600d986 */ /* 0x000fe2000c101126 */
[----:B------:R-:W-:Y:S02]  /*3640*/  ISETP.LT.OR P5, PT, R72, 0x1, !P2 ;  /* 0x000000014800780c */ /* 0x000fe400057a1670 */
[----:B0-----:R-:W-:Y:S01]  /*3650*/  @!P1 IMAD R3, R34, R23, RZ ;  /* 0x0000001722039224 */ /* 0x001fe200078e02ff */
[----:B------:R-:W-:Y:S01]  /*3660*/  @!P0 STG.E.U8 desc[UR38][R4.64+0x11], R35 ;  /* 0x0000112304008986 */ /* 0x000fe2000c101126 */
[----:B------:R-:W-:-:S02]  /*3670*/  ISETP.LT.OR P2, PT, R72, 0x9, !P2 ;  /* 0x000000094800780c */ /* 0x000fc40005741670 */
[C---:B------:R-:W-:Y:S01]  /*3680*/  ISETP.GE.AND P0, PT, R73.reuse, 0x21, PT ;  /* 0x000000214900780c */ /* 0x040fe20003f06270 */
[----:B------:R0:W-:Y:S01]  /*3690*/  @!P1 STG.E.U8 desc[UR38][R4.64+0x10], R3 ;  /* 0x0000100304009986 */ /* 0x0001e2000c101126 */
[----:B------:R-:W-:Y:S01]  /*36a0*/  ISETP.GE.AND P1, PT, R73, 0x22, PT ;  /* 0x000000224900780c */ /* 0x000fe20003f26270 */
[-C--:B------:R-:W-:Y:S02]  /*36b0*/  @!P4 IMAD R37, R37, R23.reuse, RZ ;  /* 0x000000172525c224 */ /* 0x080fe400078e02ff */
[-C--:B------:R-:W-:Y:S02]  /*36c0*/  @!P3 IMAD R39, R39, R23.reuse, RZ ;  /* 0x000000172727b224 */ /* 0x080fe400078e02ff */
[-C--:B------:R-:W-:Y:S01]  /*36d0*/  @!P5 IMAD R11, R36, R23.reuse, RZ ;  /* 0x00000017240bd224 */ /* 0x080fe200078e02ff */
[----:B------:R-:W-:Y:S01]  /*36e0*/  @!P4 STG.E.U8 desc[UR38][R6.64+0x19], R37 ;  /* 0x000019250600c986 */ /* 0x000fe2000c101126 */
[C---:B------:R-:W-:Y:S02]  /*36f0*/  ISETP.LT.OR P4, PT, R72.reuse, 0x1, !P0 ;  /* 0x000000014800780c */ /* 0x040fe40004781670 */
[C---:B------:R-:W-:Y:S01]  /*3700*/  ISETP.LT.OR P0, PT, R72.reuse, 0x9, !P0 ;  /* 0x000000094800780c */ /* 0x040fe20004701670 */
[----:B------:R-:W-:Y:S01]  /*3710*/  @!P5 STG.E.U8 desc[UR38][R6.64+0x18], R11 ;  /* 0x0000180b0600d986 */ /* 0x000fe2000c101126 */
[----:B------:R-:W-:Y:S01]  /*3720*/  ISETP.LT.OR P5, PT, R72, 0x1, !P1 ;  /* 0x000000014800780c */ /* 0x000fe20004fa1670 */
[----:B0-----:R-:W-:Y:S01]  /*3730*/  @!P2 IMAD R3, R38, R23, RZ ;  /* 0x000000172603a224 */ /* 0x001fe200078e02ff */
[----:B------:R-:W-:Y:S01]  /*3740*/  ISETP.LT.OR P1, PT, R72, 0x9, !P1 ;  /* 0x000000094800780c */ /* 0x000fe20004f21670 */
[----:B------:R-:W-:Y:S01]  /*3750*/  @!P3 STG.E.U8 desc[UR38][R4.64+0x19], R39 ;  /* 0x000019270400b986 */ /* 0x000fe2000c101126 */
[----:B------:R-:W-:-:S03]  /*3760*/  ISETP.GE.AND P3, PT, R73, 0x29, PT ;  /* 0x000000294900780c */ /* 0x000fc60003f66270 */
[----:B------:R0:W-:Y:S01]  /*3770*/  @!P2 STG.E.U8 desc[UR38][R4.64+0x18], R3 ;  /* 0x000018030400a986 */ /* 0x0001e2000c101126 */
[----:B------:R-:W-:Y:S01]  /*3780*/  ISETP.GE.AND P2, PT, R73, 0x2a, PT ;  /* 0x0000002a4900780c */ /* 0x000fe20003f46270 */
[----:B------:R-:W-:-:S04]  /*3790*/  @!P4 IMAD R9, R40, R23, RZ ;  /* 0x000000172809c224 */ /* 0x000fc800078e02ff */
[-C--:B------:R-:W-:Y:S01]  /*37a0*/  @!P5 IMAD R41, R41, R23.reuse, RZ ;  /* 0x000000172929d224 */ /* 0x080fe200078e02ff */
[----:B------:R-:W-:Y:S01]  /*37b0*/  @!P4 STG.E.U8 desc[UR38][R6.64+0x20], R9 ;  /* 0x000020090600c986 */ /* 0x000fe2000c101126 */
[C---:B------:R-:W-:Y:S01]  /*37c0*/  ISETP.LT.OR P4, PT, R72.reuse, 0x1, !P3 ;  /* 0x000000014800780c */ /* 0x040fe20005f81670 */
[-C--:B------:R-:W-:Y:S01]  /*37d0*/  @!P1 IMAD R43, R43, R23.reuse, RZ ;  /* 0x000000172b2b9224 */ /* 0x080fe200078e02ff */
        /* <DEDUP_REMOVED lines=25> */
[----:B------:R1:W-:Y:S01]  /*3970*/  @!P4 STG.E.U8 desc[UR38][R6.64+0x30], R9 ;  /* 0x000030090600c986 */ /* 0x0003e2000c101126 */
[C---:B------:R-:W-:Y:S01]  /*3980*/  ISETP.LT.OR P4, PT, R72.reuse, 0x1, !P2 ;  /* 0x000000014800780c */ /* 0x040fe20005781670 */
[-C--:B------:R-:W-:Y:S01]  /*3990*/  @!P0 IMAD R51, R51, R23.reuse, RZ ;  /* 0x0000001733338224 */ /* 0x080fe200078e02ff */
[C---:B------:R-:W-:Y:S01]  /*39a0*/  ISETP.LT.OR P2, PT, R72.reuse, 0x9, !P2 ;  /* 0x000000094800780c */ /* 0x040fe20005741670 */
[----:B------:R2:W-:Y:S01]  /*39b0*/  @!P5 STG.E.U8 desc[UR38][R6.64+0x31], R49 ;  /* 0x000031310600d986 */ /* 0x0005e2000c101126 */
[----:B------:R-:W-:Y:S01]  /*39c0*/  ISETP.LT.OR P5, PT, R72, 0x1, !P3 ;  /* 0x000000014800780c */ /* 0x000fe20005fa1670 */
[-C--:B0-----:R-:W-:Y:S01]  /*39d0*/  @!P1 IMAD R3, R50, R23.reuse, RZ ;  /* 0x0000001732039224 */ /* 0x081fe200078e02ff */
[----:B------:R-:W-:Y:S01]  /*39e0*/  ISETP.LT.OR P3, PT, R72, 0x9, !P3 ;  /* 0x000000094800780c */ /* 0x000fe20005f61670 */
[----:B------:R2:W-:Y:S04]  /*39f0*/  @!P0 STG.E.U8 desc[UR38][R4.64+0x31], R51 ;  /* 0x0000313304008986 */ /* 0x0005e8000c101126 */
[----:B------:R2:W-:Y:S02]  /*3a00*/  @!P1 STG.E.U8 desc[UR38][R4.64+0x30], R3 ;  /* 0x0000300304009986 */ /* 0x0005e4000c101126 */
[----:B------:R-:W-:-:S02]  /*3a10*/  @!P4 IMAD R11, R52, R23, RZ ;  /* 0x00000017340bc224 */ /* 0x000fc400078e02ff */
[-C--:B-1----:R-:W-:Y:S02]  /*3a20*/  @!P2 IMAD R9, R54, R23.reuse, RZ ;  /* 0x000000173609a224 */ /* 0x082fe400078e02ff */
[-C--:B------:R-:W-:Y:S01]  /*3a30*/  @!P5 IMAD R53, R53, R23.reuse, RZ ;  /* 0x000000173535d224 */ /* 0x080fe200078e02ff */
[----:B------:R2:W-:Y:S01]  /*3a40*/  @!P4 STG.E.U8 desc[UR38][R6.64+0x38], R11 ;  /* 0x0000380b0600c986 */ /* 0x0005e2000c101126 */
[----:B------:R-:W-:-:S03]  /*3a50*/  @!P3 IMAD R55, R55, R23, RZ ;  /* 0x000000173737b224 */ /* 0x000fc600078e02ff */
[----:B------:R2:W-:Y:S04]  /*3a60*/  @!P5 STG.E.U8 desc[UR38][R6.64+0x39], R53 ;  /* 0x000039350600d986 */ /* 0x0005e8000c101126 */
[----:B------:R2:W-:Y:S04]  /*3a70*/  @!P2 STG.E.U8 desc[UR38][R4.64+0x38], R9 ;  /* 0x000038090400a986 */ /* 0x0005e8000c101126 */
[----:B------:R2:W-:Y:S02]  /*3a80*/  @!P3 STG.E.U8 desc[UR38][R4.64+0x39], R55 ;  /* 0x000039370400b986 */ /* 0x0005e4000c101126 */
.L_x_98:
[----:B------:R-:W-:Y:S05]  /*3a90*/  BSYNC B0 ;  /* 0x0000000000007941 */ /* 0x000fea0003800000 */
.L_x_32:
[----:B------:R-:W-:Y:S01]  /*3aa0*/  IADD3 R16, P0, R16, UR36, RZ ;  /* 0x0000002410107c10 */ /* 0x000fe2000ff1e0ff */
[----:B------:R-:W-:Y:S01]  /*3ab0*/  ULDC.64 UR4, c[0x0][0x650] ;  /* 0x0001940000047ab9 */ /* 0x000fe20000000a00 */
[----:B-12---:R-:W-:Y:S01]  /*3ac0*/  PRMT R3, RZ, 0x7610, R3 ;  /* 0x00007610ff037816 */ /* 0x006fe20000000003 */
[----:B------:R-:W-:Y:S01]  /*3ad0*/  IMAD.MOV.U32 R68, RZ, RZ, -0x1 ;  /* 0xffffffffff447424 */ /* 0x000fe200078e00ff */
[----:B------:R-:W-:Y:S01]  /*3ae0*/  IADD3.X R17, R17, UR42, RZ, P0, !PT ;  /* 0x0000002a11117c10 */ /* 0x000fe200087fe4ff */
[----:B------:R-:W-:Y:S01]  /*3af0*/  IMAD.MOV.U32 R66, RZ, RZ, -0x1 ;  /* 0xffffffffff427424 */ /* 0x000fe200078e00ff */
[----:B------:R-:W-:-:S04]  /*3b00*/  ISETP.GE.U32.AND P0, PT, R16, UR4, PT ;  /* 0x0000000410007c0c */ /* 0x000fc8000bf06070 */
[----:B------:R-:W-:-:S13]  /*3b10*/  ISETP.GE.U32.AND.EX P0, PT, R17, UR5, PT, P0 ;  /* 0x0000000511007c0c */ /* 0x000fda000bf06100 */
[----:B------:R-:W-:Y:S05]  /*3b20*/  @P0 BRA `(.L_x_99) ;  /* 0x0000000400500947 */ /* 0x000fea0003800000 */
[----:B------:R-:W1:Y:S01]  /*3b30*/  LDC.64 R10, c[0x0][0x628] ;  /* 0x00018a00ff0a7b82 */ /* 0x000e620000000a00 */
[----:B------:R-:W2:Y:S01]  /*3b40*/  S2R R20, SR_CTAID.X ;  /* 0x0000000000147919 */ /* 0x000ea20000002500 */
[----:B0-----:R-:W-:Y:S02]  /*3b50*/  IMAD.MOV.U32 R8, RZ, RZ, R16 ;  /* 0x000000ffff087224 */ /* 0x001fe400078e0010 */
[----:B------:R-:W-:Y:S01]  /*3b60*/  IMAD.MOV.U32 R9, RZ, RZ, R17 ;  /* 0x000000ffff097224 */ /* 0x000fe200078e0011 */
[----:B------:R-:W0:Y:S03]  /*3b70*/  S2R R21, SR_CTAID.Y ;  /* 0x0000000000157919 */ /* 0x000e260000002600 */
[----:B------:R-:W0:Y:S08]  /*3b80*/  LDC R0, c[0x0][0x630] ;  /* 0x00018c00ff007b82 */ /* 0x000e300000000800 */
[----:B------:R-:W0:Y:S01]  /*3b90*/  LDC.64 R14, c[0x0][0x620] ;  /* 0x00018800ff0e7b82 */ /* 0x000e220000000a00 */
[----:B-1----:R-:W-:-:S04]  /*3ba0*/  ISETP.NE.U32.AND P0, PT, R10, RZ, PT ;  /* 0x000000ff0a00720c */ /* 0x002fc80003f05070 */
[----:B------:R-:W-:-:S13]  /*3bb0*/  ISETP.NE.AND.EX P0, PT, R11, RZ, PT, P0 ;  /* 0x000000ff0b00720c */ /* 0x000fda0003f05300 */
[----:B0-2---:R-:W-:Y:S05]  /*3bc0*/  @!P0 BRA `(.L_x_100) ;  /* 0x0000000000288947 */ /* 0x005fea0003800000 */
[----:B------:R-:W0:Y:S02]  /*3bd0*/  LDC R3, c[0x0][0x634] ;  /* 0x00018d00ff037b82 */ /* 0x000e240000000800 */
[----:B0-----:R-:W-:-:S05]  /*3be0*/  IADD3 R3, P0, R16, R3, RZ ;  /* 0x0000000310037210 */ /* 0x001fca0007f1e0ff */
[----:B------:R-:W-:-:S04]  /*3bf0*/  IMAD.X R13, RZ, RZ, R17, P0 ;  /* 0x000000ffff0d7224 */ /* 0x000fc800000e0611 */
[----:B---3--:R-:W-:-:S04]  /*3c00*/  IMAD.WIDE.U32 R4, R13, R10, RZ ;  /* 0x0000000a0d047225 */ /* 0x008fc800078e00ff */
[----:B----4-:R-:W-:-:S04]  /*3c10*/  IMAD.WIDE.U32 R6, P0, R3, R11, R4 ;  /* 0x0000000b03067225 */ /* 0x010fc80007800004 */
[----:B------:R-:W-:-:S04]  /*3c20*/  IMAD.WIDE.U32 R4, R3, R10, RZ ;  /* 0x0000000a03047225 */ /* 0x000fc800078e00ff */
[----:B------:R-:W-:Y:S01]  /*3c30*/  IMAD.X R9, RZ, RZ, RZ, P0 ;  /* 0x000000ffff097224 */ /* 0x000fe200000e06ff */
[----:B------:R-:W-:Y:S01]  /*3c40*/  IADD3 RZ, P0, R5, R6, RZ ;  /* 0x0000000605ff7210 */ /* 0x000fe20007f1e0ff */
[----:B------:R-:W-:-:S04]  /*3c50*/  IMAD.MOV.U32 R8, RZ, RZ, R7 ;  /* 0x000000ffff087224 */ /* 0x000fc800078e0007 */
[----:B------:R-:W-:-:S08]  /*3c60*/  IMAD.WIDE.U32.X R8, R13, R11, R8, P0 ;  /* 0x0000000b0d087225 */ /* 0x000fd000000e0408 */
.L_x_100:
[----:B----4-:R-:W0:Y:S01]  /*3c70*/  LDC.64 R28, c[0x0][0x640] ;  /* 0x00019000ff1c7b82 */ /* 0x010e220000000a00 */
[-CC-:B------:R-:W-:Y:S01]  /*3c80*/  SHF.R.U64 R66, R8, R0.reuse, R9.reuse ;  /* 0x0000000008427219 */ /* 0x180fe20000001209 */
[----:B------:R-:W-:Y:S01]  /*3c90*/  ULDC UR4, c[0x0][0x150] ;  /* 0x0000540000047ab9 */ /* 0x000fe20000000800 */
[----:B------:R-:W-:Y:S02]  /*3ca0*/  SHF.R.U32.HI R0, RZ, R0, R9 ;  /* 0x00000000ff007219 */ /* 0x000fe40000011609 */
[----:B------:R-:W-:Y:S02]  /*3cb0*/  IADD3 R3, P0, RZ, -R66, RZ ;  /* 0x80000042ff037210 */ /* 0x000fe40007f1e0ff */
[----:B------:R-:W-:Y:S01]  /*3cc0*/  I2FP.F32.U32 R7, R20 ;  /* 0x0000001400077245 */ /* 0x000fe20000201000 */
[----:B------:R-:W1:Y:S02]  /*3cd0*/  LDC R6, c[0x0][0x618] ;  /* 0x00018600ff067b82 */ /* 0x000e640000000800 */
[----:B---3--:R-:W-:-:S02]  /*3ce0*/  IMAD.X R5, RZ, RZ, ~R0, P0 ;  /* 0x000000ffff057224 */ /* 0x008fc400000e0e00 */
[----:B------:R-:W-:Y:S01]  /*3cf0*/  FMUL R7, R7, UR4 ;  /* 0x0000000407077c20 */ /* 0x000fe20008400000 */
[----:B------:R-:W-:Y:S01]  /*3d00*/  ULDC UR4, c[0x0][0x154] ;  /* 0x0000550000047ab9 */ /* 0x000fe20000000800 */
[-C--:B------:R-:W-:Y:S02]  /*3d10*/  IMAD R0, R5, R14.reuse, RZ ;  /* 0x0000000e05007224 */ /* 0x080fe400078e02ff */
[----:B------:R-:W2:Y:S01]  /*3d20*/  LDC R8, c[0x0][0x608] ;  /* 0x00018200ff087b82 */ /* 0x000ea20000000800 */
[C---:B------:R-:W-:Y:S01]  /*3d30*/  IMAD.WIDE.U32 R4, R3.reuse, R14, R16 ;  /* 0x0000000e03047225 */ /* 0x040fe200078e0010 */
[----:B------:R-:W3:Y:S03]  /*3d40*/  F2I.U32.TRUNC.NTZ R7, R7 ;  /* 0x0000000700077305 */ /* 0x000ee6000020f000 */
[----:B------:R-:W-:Y:S01]  /*3d50*/  IMAD R3, R3, R15, R0 ;  /* 0x0000000f03037224 */ /* 0x000fe200078e0200 */
[----:B------:R-:W-:-:S02]  /*3d60*/  I2FP.F32.U32 R0, R21 ;  /* 0x0000001500007245 */ /* 0x000fc40000201000 */
[----:B------:R-:W4:Y:S01]  /*3d70*/  LDC R26, c[0x0][0x658] ;  /* 0x00019600ff1a7b82 */ /* 0x000f220000000800 */
[----:B------:R-:W-:Y:S01]  /*3d80*/  IMAD.IADD R3, R5, 0x1, R3 ;  /* 0x0000000105037824 */ /* 0x000fe200078e0203 */
[----:B0-----:R-:W-:Y:S01]  /*3d90*/  ISETP.NE.U32.AND P0, PT, R28, RZ, PT ;  /* 0x000000ff1c00720c */ /* 0x001fe20003f05070 */
[----:B------:R-:W-:-:S03]  /*3da0*/  FMUL R0, R0, UR4 ;  /* 0x0000000400007c20 */ /* 0x000fc60008400000 */
[----:B------:R-:W-:Y:S01]  /*3db0*/  ISETP.NE.AND.EX P0, PT, R29, RZ, PT, P0 ;  /* 0x000000ff1d00720c */ /* 0x000fe20003f05300 */
[----:B------:R0:W0:Y:S01]  /*3dc0*/  F2I.U32.TRUNC.NTZ R14, R0 ;  /* 0x00000000000e7305 */ /* 0x000022000020f000 */
[----:B------:R-:W0:Y:S01]  /*3dd0*/  LDC R9, c[0x0][0x144] ;  /* 0x00005100ff097b82 */ /* 0x000e220000000800 */
[-C--:B-1----:R-:W-:Y:S01]  /*3de0*/  SHF.R.U64 R10, R4, R6.reuse, R3 ;  /* 0x00000006040a7219 */ /* 0x082fe20000001203 */
[----:B---3--:R-:W-:Y:S01]  /*3df0*/  IMAD.MOV R7, RZ, RZ, -R7 ;  /* 0x000000ffff077224 */ /* 0x008fe200078e0a07 */
[----:B------:R-:W-:-:S05]  /*3e00*/  SHF.R.U32.HI R3, RZ, R6, R3 ;  /* 0x00000006ff037219 */ /* 0x000fca0000011603 */
[----:B------:R-:W1:Y:S01]  /*3e10*/  LDC R24, c[0x0][0x148] ;  /* 0x00005200ff187b82 */ /* 0x000e620000000800 */
[-CC-:B--2---:R-:W-:Y:S02]  /*3e20*/  SHF.R.U64 R12, R10, R8.reuse, R3.reuse ;  /* 0x000000080a0c7219 */ /* 0x184fe40000001203 */
[----:B------:R-:W-:-:S05]  /*3e30*/  SHF.R.U32.HI R3, RZ, R8, R3 ;  /* 0x00000008ff037219 */ /* 0x000fca0000011603 */
[----:B------:R-:W2:Y:S01]  /*3e40*/  LDC R15, c[0x0][0x600] ;  /* 0x00018000ff0f7b82 */ /* 0x000ea20000000800 */
[-CC-:B----4-:R-:W-:Y:S02]  /*3e50*/  SHF.R.U64 R13, R12, R26.reuse, R3.reuse ;  /* 0x0000001a0c0d7219 */ /* 0x190fe40000001203 */
[----:B------:R-:W-:-:S03]  /*3e60*/  SHF.R.U32.HI R5, RZ, R26, R3 ;  /* 0x0000001aff057219 */ /* 0x000fc60000011603 */
[----:B------:R-:W-:Y:S02]  /*3e70*/  IMAD.MOV.U32 R4, RZ, RZ, R13 ;  /* 0x000000ffff047224 */ /* 0x000fe400078e000d */
[----:B------:R-:W3:Y:S01]  /*3e80*/  LDC R27, c[0x0][0x648] ;  /* 0x00019200ff1b7b82 */ /* 0x000ee20000000800 */
[----:B0-----:R-:W-:-:S07]  /*3e90*/  IMAD R25, R9, R7, R20 ;  /* 0x0000000709197224 */ /* 0x001fce00078e0214 */
[----:B------:R-:W0:Y:S08]  /*3ea0*/  LDC R30, c[0x0][0x638] ;  /* 0x00018e00ff1e7b82 */ /* 0x000e300000000800 */
[----:B------:R-:W4:Y:S01]  /*3eb0*/  LDC R31, c[0x0][0x610] ;  /* 0x00018400ff1f7b82 */ /* 0x000f220000000800 */
[----:B-1----:R-:W-:Y:S05]  /*3ec0*/  @!P0 BRA `(.L_x_101) ;  /* 0x0000000000288947 */ /* 0x002fea0003800000 */
[----:B------:R-:W1:Y:S02]  /*3ed0*/  LDC R0, c[0x0][0x64c] ;  /* 0x00019300ff007b82 */ /* 0x000e640000000800 */
[----:B-1----:R-:W-:-:S05]  /*3ee0*/  IADD3 R3, P0, R13, R0, RZ ;  /* 0x000000000d037210 */ /* 0x002fca0007f1e0ff */
        /* <DEDUP_REMOVED lines=8> */
.L_x_101:
[----:B------:R-:W-:Y:S01]  /*3f70*/  ISETP.NE.AND P0, PT, R2, 0x1, PT ;  /* 0x000000010200780c */ /* 0x000fe20003f05270 */
[----:B------:R-:W-:Y:S01]  /*3f80*/  IMAD.MOV R14, RZ, RZ, -R14 ;  /* 0x000000ffff0e7224 */ /* 0x000fe200078e0a0e */
[----:B---3--:R-:W-:Y:S01]  /*3f90*/  SHF.R.U64 R0, R4, R27, R5 ;  /* 0x0000001b04007219 */ /* 0x008fe20000001205 */
[----:B--2---:R-:W-:Y:S01]  /*3fa0*/  VIADD R5, R15, 0xffffffff ;  /* 0xffffffff0f057836 */ /* 0x004fe20000000000 */
[----:B------:R-:W-:-:S03]  /*3fb0*/  LOP3.LUT R3, R12, R63, RZ, 0xc0, !PT ;  /* 0x0000003f0c037212 */ /* 0x000fc600078ec0ff */
[----:B------:R-:W-:Y:S01]  /*3fc0*/  IMAD.MOV R4, RZ, RZ, -R0 ;  /* 0x000000ffff047224 */ /* 0x000fe200078e0a00 */
[----:B------:R-:W-:Y:S01]  /*3fd0*/  LOP3.LUT R10, R10, R5, RZ, 0xc0, !PT ;  /* 0x000000050a0a7212 */ /* 0x000fe200078ec0ff */
[----:B------:R-:W-:Y:S02]  /*3fe0*/  IMAD R0, R60, R0, R3 ;  /* 0x000000003c007224 */ /* 0x000fe400078e0203 */
[----:B0-----:R-:W-:Y:S02]  /*3ff0*/  IMAD R3, R4, R30, R13 ;  /* 0x0000001e04037224 */ /* 0x001fe400078e020d */
[----:B------:R-:W-:Y:S02]  /*4000*/  @P0 IMAD R25, R24, R14, R21 ;  /* 0x0000000e18190224 */ /* 0x000fe400078e0215 */
[----:B------:R-:W-:Y:S02]  /*4010*/  IMAD R5, R3, R15, R10 ;  /* 0x0000000f03057224 */ /* 0x000fe400078e020a */
[----:B----4-:R-:W-:-:S02]  /*4020*/  IMAD R0, R0, R31, R25 ;  /* 0x0000001f00007224 */ /* 0x010fc400078e0219 */
[----:B------:R-:W-:-:S03]  /*4030*/  IMAD.MOV.U32 R4, RZ, RZ, 0x1 ;  /* 0x00000001ff047424 */ /* 0x000fc600078e00ff */
[----:B------:R-:W-:Y:S02]  /*4040*/  SEL R68, R5, R0, !P0 ;  /* 0x0000000005447207 */ /* 0x000fe40004000000 */
[----:B------:R-:W-:Y:S02]  /*4050*/  PRMT R3, R4, 0x7610, R3 ;  /* 0x0000761004037816 */ /* 0x000fe40000000003 */
[----:B------:R-:W-:-:S07]  /*4060*/  SEL R0, R0, R5, !P0 ;  /* 0x0000000500007207 */ /* 0x000fce0004000000 */
.L_x_99:
[----:B------:R-:W-:Y:S01]  /*4070*/  LOP3.LUT P0, RZ, R3, 0xff, RZ, 0xc0, !PT ;  /* 0x000000ff03ff7812 */ /* 0x000fe2000780c0ff */
[----:B------:R-:W-:-:S12]  /*4080*/  IMAD.MOV.U32 R67, RZ, RZ, R0 ;  /* 0x000000ffff437224 */ /* 0x000fd800078e0000 */
[----:B------:R-:W-:Y:S05]  /*4090*/  @P0 BRA `(.L_x_102) ;  /* 0xffffffd000d80947 */ /* 0x000fea000383ffff */
[----:B------:R-:W-:Y:S05]  /*40a0*/  EXIT ;  /* 0x000000000000794d */ /* 0x000fea0003800000 */
.L_x_7:
        /* <DEDUP_REMOVED lines=26> */
.L_x_104:
[----:B------:R-:W0:Y:S01]  /*4250*/  LDC.64 R30, c[0x0][0x640] ;  /* 0x00019000ff1e7b82 */ /* 0x000e220000000a00 */
[-CC-:B------:R-:W-:Y:S01]  /*4260*/  SHF.R.U64 R22, R14, R8.reuse, R15.reuse ;  /* 0x000000080e167219 */ /* 0x180fe2000000120f */
[----:B------:R-:W-:Y:S01]  /*4270*/  IMAD.MOV.U32 R27, RZ, RZ, 0x1 ;  /* 0x00000001ff1b7424 */ /* 0x000fe200078e00ff */
[----:B------:R-:W-:Y:S02]  /*4280*/  SHF.R.U32.HI R7, RZ, R8, R15 ;  /* 0x00000008ff077219 */ /* 0x000fe4000001160f */
[----:B------:R-:W-:-:S03]  /*4290*/  IADD3 R13, P0, RZ, -R22, RZ ;  /* 0x80000016ff0d7210 */ /* 0x000fc60007f1e0ff */
[----:B------:R-:W1:Y:S02]  /*42a0*/  LDC R12, c[0x0][0x618] ;  /* 0x00018600ff0c7b82 */ /* 0x000e640000000800 */
[----:B------:R-:W-:Y:S02]  /*42b0*/  IMAD.X R7, RZ, RZ, ~R7, P0 ;  /* 0x000000ffff077224 */ /* 0x000fe400000e0e07 */
[----:B------:R-:W-:-:S04]  /*42c0*/  IMAD.WIDE.U32 R10, R13, R24, R16 ;  /* 0x000000180d0a7225 */ /* 0x000fc800078e0010 */
[----:B------:R-:W2:Y:S01]  /*42d0*/  LDC R14, c[0x0][0x608] ;  /* 0x00018200ff0e7b82 */ /* 0x000ea20000000800 */
[----:B------:R-:W-:-:S04]  /*42e0*/  IMAD R8, R7, R24, RZ ;  /* 0x0000001807087224 */ /* 0x000fc800078e02ff */
[----:B------:R-:W-:-:S03]  /*42f0*/  IMAD R7, R13, R25, R8 ;  /* 0x000000190d077224 */ /* 0x000fc600078e0208 */
[----:B------:R-:W3:Y:S01]  /*4300*/  LDC R28, c[0x0][0x658] ;  /* 0x00019600ff1c7b82 */ /* 0x000ee20000000800 */
[----:B------:R-:W-:Y:S01]  /*4310*/  IMAD.IADD R7, R11, 0x1, R7 ;  /* 0x000000010b077824 */ /* 0x000fe200078e0207 */
[----:B0-----:R-:W-:Y:S01]  /*4320*/  ISETP.NE.U32.AND P0, PT, R30, RZ, PT ;  /* 0x000000ff1e00720c */ /* 0x001fe20003f05070 */
[----:B------:R-:W-:-:S03]  /*4330*/  IMAD.MOV.U32 R11, RZ, RZ, -0x1 ;  /* 0xffffffffff0b7424 */ /* 0x000fc600078e00ff */
        /* <DEDUP_REMOVED lines=8> */
[-C--:B---3--:R-:W-:Y:S02]  /*43c0*/  SHF.L.U32 R10, R11, R28.reuse, RZ ;  /* 0x0000001c0b0a7219 */ /* 0x088fe400000006ff */
[--C-:B------:R-:W-:Y:S02]  /*43d0*/  SHF.R.U64 R26, R24, R28, R7.reuse ;  /* 0x0000001c181a7219 */ /* 0x100fe40000001207 */
[----:B------:R-:W-:Y:S02]  /*43e0*/  LOP3.LUT R29, RZ, R10, RZ, 0x33, !PT ;  /* 0x0000000aff1d7212 */ /* 0x000fe400078e33ff */
[----:B------:R-:W-:Y:S01]  /*43f0*/  SHF.R.U32.HI R11, RZ, R28, R7 ;  /* 0x0000001cff0b7219 */ /* 0x000fe20000011607 */
[----:B------:R-:W3:Y:S01]  /*4400*/  LDC R32, c[0x0][0x610] ;  /* 0x00018400ff207b82 */ /* 0x000ee20000000800 */
[----:B------:R-:W-:Y:S01]  /*4410*/  IMAD.MOV.U32 R10, RZ, RZ, R26 ;  /* 0x000000ffff0a7224 */ /* 0x000fe200078e001a */
[----:B------:R-:W-:Y:S06]  /*4420*/  @!P0 BRA `(.L_x_105) ;  /* 0x0000000000288947 */ /* 0x000fec0003800000 */
        /* <DEDUP_REMOVED lines=10> */
.L_x_105:
[----:B------:R-:W-:Y:S02]  /*44d0*/  ISETP.NE.AND P0, PT, R2, 0x1, PT ;  /* 0x000000010200780c */ /* 0x000fe40003f05270 */
[----:B-1----:R-:W-:Y:S01]  /*44e0*/  SHF.R.U64 R8, R10, R8, R11 ;  /* 0x000000080a087219 */ /* 0x002fe2000000120b */
[----:B0-----:R-:W-:Y:S01]  /*44f0*/  VIADD R11, R21, 0xffffffff ;  /* 0xffffffff150b7836 */ /* 0x001fe20000000000 */
[----:B------:R-:W-:Y:S02]  /*4500*/  SHF.L.U32 R27, R27, R28, RZ ;  /* 0x0000001c1b1b7219 */ /* 0x000fe400000006ff */
[----:B------:R-:W-:Y:S01]  /*4510*/  LOP3.LUT R5, R24, R29, RZ, 0xc0, !PT ;  /* 0x0000001d18057212 */ /* 0x000fe200078ec0ff */
[----:B------:R-:W-:-:S04]  /*4520*/  IMAD.MOV R7, RZ, RZ, -R8 ;  /* 0x000000ffff077224 */ /* 0x000fc800078e0a08 */
[----:B------:R-:W-:Y:S02]  /*4530*/  IMAD R5, R27, R8, R5 ;  /* 0x000000081b057224 */ /* 0x000fe400078e0205 */
[----:B------:R-:W-:Y:S01]  /*4540*/  @P0 IMAD R6, R9, R23, R4 ;  /* 0x0000001709060224 */ /* 0x000fe200078e0204 */
[----:B------:R-:W-:Y:S01]  /*4550*/  LOP3.LUT R9, R20, R11, RZ, 0xc0, !PT ;  /* 0x0000000b14097212 */ /* 0x000fe200078ec0ff */
[----:B--2---:R-:W-:Y:S02]  /*4560*/  IMAD R4, R7, R25, R26 ;  /* 0x0000001907047224 */ /* 0x004fe400078e021a */
[----:B---3--:R-:W-:Y:S02]  /*4570*/  IMAD R6, R5, R32, R6 ;  /* 0x0000002005067224 */ /* 0x008fe400078e0206 */
[----:B------:R-:W-:Y:S02]  /*4580*/  IMAD R5, R4, R21, R9 ;  /* 0x0000001504057224 */ /* 0x000fe400078e0209 */
[----:B------:R-:W-:-:S02]  /*4590*/  IMAD.MOV.U32 R8, RZ, RZ, 0x1 ;  /* 0x00000001ff087424 */ /* 0x000fc400078e00ff */
[----:B------:R-:W-:Y:S01]  /*45a0*/  IMAD.MOV.U32 R7, RZ, RZ, R22 ;  /* 0x000000ffff077224 */ /* 0x000fe200078e0016 */
[----:B------:R-:W-:Y:S02]  /*45b0*/  SEL R21, R5, R6, !P0 ;  /* 0x0000000605157207 */ /* 0x000fe40004000000 */
[----:B------:R-:W-:-:S07]  /*45c0*/  SEL R20, R6, R5, !P0 ;  /* 0x0000000506147207 */ /* 0x000fce0004000000 */
.L_x_103:
[----:B------:R-:W-:-:S08]  /*45d0*/  NOP ;  /* 0x0000000000007918 */ /* 0x000fd00000000000 */
[----:B------:R-:W0:-:S00]  /*45e0*/  USETMAXREG.DEALLOC.CTAPOOL 0x28 ;  /* 0x00000028000079c8 */ /* 0x000e0000080e0500 */
[----:B0-----:R-:W-:-:S13]  /*45f0*/  ISETP.NE.AND P0, PT, R3, RZ, PT ;  /* 0x000000ff0300720c */ /* 0x001fda0003f05270 */
[----:B------:R-:W-:Y:S05]  /*4600*/  @P0 EXIT ;  /* 0x000000000000094d */ /* 0x000fea0003800000 */
[----:B------:R-:W-:Y:S01]  /*4610*/  LOP3.LUT P0, RZ, R8, 0xff, RZ, 0xc0, !PT ;  /* 0x000000ff08ff7812 */ /* 0x000fe2000780c0ff */
[----:B------:R-:W-:Y:S02]  /*4620*/  IMAD.MOV.U32 R3, RZ, RZ, 0x1 ;  /* 0x00000001ff037424 */ /* 0x000fe400078e00ff */
[----:B------:R-:W-:-:S10]  /*4630*/  IMAD.MOV.U32 R8, RZ, RZ, RZ ;  /* 0x000000ffff087224 */ /* 0x000fd400078e00ff */
[----:B------:R-:W-:Y:S05]  /*4640*/  @!P0 BRA `(.L_x_106) ;  /* 0x0000000c002c8947 */ /* 0x000fea0003800000 */
[----:B------:R-:W0:Y:S01]  /*4650*/  LDC R3, c[0x0][0x28c] ;  /* 0x0000a300ff037b82 */ /* 0x000e220000000800 */
[----:B------:R-:W1:Y:S01]  /*4660*/  S2R R12, SR_CgaCtaId ;  /* 0x00000000000c7919 */ /* 0x000e620000008800 */
[----:B------:R-:W-:Y:S01]  /*4670*/  ULDC UR5, c[0x0][0x658] ;  /* 0x0001960000057ab9 */ /* 0x000fe20000000800 */
[----:B------:R-:W-:Y:S01]  /*4680*/  UMOV UR6, 0xffffffff ;  /* 0xffffffff00067882 */ /* 0x000fe20000000000 */
[----:B------:R-:W-:Y:S01]  /*4690*/  BSSY B0, `(.L_x_106) ;  /* 0x00000c6000007945 */ /* 0x000fe20003800000 */
[----:B------:R-:W-:Y:S01]  /*46a0*/  USHF.L.U32 UR6, UR6, UR5, URZ ;  /* 0x0000000506067299 */ /* 0x000fe2000800063f */
[----:B------:R-:W-:Y:S01]  /*46b0*/  IMAD.MOV.U32 R10, RZ, RZ, 0x1 ;  /* 0x00000001ff0a7424 */ /* 0x000fe200078e00ff */
[----:B------:R-:W-:Y:S01]  /*46c0*/  LOP3.LUT R9, R18, 0x2, RZ, 0xfc, !PT ;  /* 0x0000000212097812 */ /* 0x000fe200078efcff */
[----:B------:R-:W-:Y:S01]  /*46d0*/  IMAD.MOV.U32 R8, RZ, RZ, RZ ;  /* 0x000000ffff087224 */ /* 0x000fe200078e00ff */
[----:B------:R-:W-:Y:S01]  /*46e0*/  ULDC UR4, c[0x0][0x600] ;  /* 0x0001800000047ab9 */ /* 0x000fe20000000800 */
[----:B------:R-:W-:Y:S01]  /*46f0*/  UMOV UR7, 0x1 ;  /* 0x0000000100077882 */ /* 0x000fe20000000000 */
[----:B------:R-:W-:-:S02]  /*4700*/  UIADD3 UR15, UR4, -0x1, URZ ;  /* 0xffffffff040f7890 */ /* 0x000fc4000fffe03f */
[----:B------:R-:W-:Y:S02]  /*4710*/  USHF.L.U32 UR17, UR7, UR5, URZ ;  /* 0x0000000507117299 */ /* 0x000fe4000800063f */
[----:B------:R-:W-:Y:S01]  /*4720*/  ULOP3.LUT UR16, URZ, UR6, URZ, 0x33, !UPT ;  /* 0x000000063f107292 */ /* 0x000fe2000f8e333f */
[----:B------:R-:W-:Y:S01]  /*4730*/  ULDC.64 UR20, c[0x0][0x198] ;  /* 0x0000660000147ab9 */ /* 0x000fe20000000a00 */
[----:B0-----:R-:W-:-:S05]  /*4740*/  VIADD R3, R3, 0x1f ;  /* 0x0000001f03037836 */ /* 0x001fca0000000000 */
[----:B------:R-:W-:-:S04]  /*4750*/  SHF.R.S32.HI R4, RZ, 0x1f, R3 ;  /* 0x0000001fff047819 */ /* 0x000fc80000011403 */
[----:B------:R-:W-:Y:S01]  /*4760*/  LEA.HI R11, R4, R3, RZ, 0x5 ;  /* 0x00000003040b7211 */ /* 0x000fe200078f28ff */
[C---:B-1----:R-:W-:Y:S02]  /*4770*/  IMAD.SHL.U32 R4, R12.reuse, 0x400, RZ ;  /* 0x000004000c047824 */ /* 0x042fe400078e00ff */
[----:B------:R-:W-:Y:S01]  /*4780*/  IMAD.SHL.U32 R12, R12, 0x20, RZ ;  /* 0x000000200c0c7824 */ /* 0x000fe200078e00ff */
[----:B------:R-:W-:Y:S01]  /*4790*/  SHF.R.S32.HI R11, RZ, 0x5, R11 ;  /* 0x00000005ff0b7819 */ /* 0x000fe2000001140b */
[----:B------:R-:W-:Y:S01]  /*47a0*/  IMAD.MOV.U32 R3, RZ, RZ, 0x1 ;  /* 0x00000001ff037424 */ /* 0x000fe200078e00ff */
[----:B------:R-:W-:Y:S02]  /*47b0*/  LOP3.LUT R4, R4, 0x400, RZ, 0xc0, !PT ;  /* 0x0000040004047812 */ /* 0x000fe400078ec0ff */
[----:B------:R-:W-:Y:S01]  /*47c0*/  LOP3.LUT R12, R12, 0x20, RZ, 0xc0, !PT ;  /* 0x000000200c0c7812 */ /* 0x000fe200078ec0ff */
[----:B------:R-:W-:Y:S01]  /*47d0*/  VIADD R19, R11, 0x1 ;  /* 0x000000010b137836 */ /* 0x000fe20000000000 */
[----:B------:R-:W-:-:S07]  /*47e0*/  LOP3.LUT R13, R4, 0x3100, RZ, 0xfc, !PT ;  /* 0x00003100040d7812 */ /* 0x000fce00078efcff */
.L_x_117:
[----:B------:R-:W-:-:S03]  /*47f0*/  UMOV UR4, 0xffffffff ;  /* 0xffffffff00047882 */ /* 0x000fc60000000000 */
[----:B------:R-:W-:Y:S05]  /*4800*/  BRA.DIV UR4, `(.L_x_107) ;  /* 0x0000000e04807947 */ /* 0x000fea000b800000 */
[----:B------:R-:W-:-:S13]  /*4810*/  ELECT P6, URZ, PT ;  /* 0x00000000003f782f */ /* 0x000fda00038c0000 */
.L_x_127:
[----:B------:R-:W0:Y:S01]  /*4820*/  LDC R4, c[0x0][0x28c] ;  /* 0x0000a300ff047b82 */ /* 0x000e220000000800 */
[----:B------:R-:W-:Y:S01]  /*4830*/  BSSY B1, `(.L_x_108) ;  /* 0x0000038000017945 */ /* 0x000fe20003800000 */
[----:B0-----:R-:W-:-:S13]  /*4840*/  ISETP.LT.OR P6, PT, R4, 0x1, !P6 ;  /* 0x000000010400780c */ /* 0x001fda00077c1670 */
[----:B------:R-:W-:Y:S05]  /*4850*/  @P6 BRA `(.L_x_109) ;  /* 0x0000000000d46947 */ /* 0x000fea0003800000 */
[----:B------:R-:W-:Y:S02]  /*4860*/  IMAD R21, R21, 0x40, R12 ;  /* 0x0000004015157824 */ /* 0x000fe400078e020c */
[----:B------:R-:W-:Y:S02]  /*4870*/  IMAD.SHL.U32 R20, R20, 0x80, RZ ;  /* 0x0000008014147824 */ /* 0x000fe400078e00ff */
[----:B------:R-:W-:Y:S02]  /*4880*/  IMAD.MOV.U32 R22, RZ, RZ, RZ ;  /* 0x000000ffff167224 */ /* 0x000fe400078e00ff */
[----:B------:R-:W-:Y:S02]  /*4890*/  IMAD.MOV.U32 R4, RZ, RZ, R19 ;  /* 0x000000ffff047224 */ /* 0x000fe400078e0013 */
[----:B------:R-:W-:Y:S02]  /*48a0*/  IMAD.MOV.U32 R5, RZ, RZ, R3 ;  /* 0x000000ffff057224 */ /* 0x000fe400078e0003 */
[----:B------:R-:W-:-:S07]  /*48b0*/  IMAD.MOV.U32 R6, RZ, RZ, R8 ;  /* 0x000000ffff067224 */ /* 0x000fce00078e0008 */
.L_x_112:
[----:B------:R-:W0:Y:S01]  /*48c0*/  S2R R15, SR_CgaCtaId ;  /* 0x00000000000f7919 */ /* 0x000e220000008800 */
[----:B------:R-:W-:Y:S02]  /*48d0*/  MOV R14, 0x400 ;  /* 0x00000400000e7802 */ /* 0x000fe40000000f00 */
[----:B------:R-:W-:Y:S02]  /*48e0*/  ISETP.NE.AND P1, PT, R0, RZ, PT ;  /* 0x000000ff0000720c */ /* 0x000fe40003f25270 */
[----:B0-----:R-:W-:Y:S02]  /*48f0*/  LEA R25, R15, R14, 0x18 ;  /* 0x0000000e0f197211 */ /* 0x001fe400078ec0ff */
[----:B------:R-:W-:-:S09]  /*4900*/  SHF.L.U32 R14, R5, 0x1f, RZ ;  /* 0x0000001f050e7819 */ /* 0x000fd200000006ff */
[----:B------:R-:W0:Y:S01]  /*4910*/  @!P1 LDC R15, c[0x0][0x500] ;  /* 0x00014000ff0f9b82 */ /* 0x000e220000000800 */
[----:B------:R-:W-:-:S04]  /*4920*/  IMAD R23, R6, 0x8, R25 ;  /* 0x0000000806177824 */ /* 0x000fc800078e0219 */
[----:B------:R-:W1:Y:S02]  /*4930*/  SYNCS.PHASECHK.TRANS64.TRYWAIT P0, [R23+URZ+0x18], R14 ;  /* 0x0000180e170075a7 */ /* 0x000e64000800017f */
[----:B-1----:R-:W-:Y:S05]  /*4940*/  @!P0 BRA `(.L_x_110) ;  /* 0x0000000c00508947 */ /* 0x002fea0003800000 */
.L_x_128:
[----:B-1----:R-:W-:Y:S01]  /*4950*/  PRMT R14, R9, 0x9910, RZ ;  /* 0x00009910090e7816 */ /* 0x002fe200000000ff */
[----:B0-----:R0:W-:Y:S03]  /*4960*/  @!P1 SYNCS.ARRIVE.TRANS64 RZ, [R23+URZ], R15 ;  /* 0x0000000f17ff99a7 */ /* 0x0011e6000800003f */
[----:B------:R-:W-:-:S13]  /*4970*/  ISETP.NE.AND P0, PT, R14, 0x2, PT ;  /* 0x000000020e00780c */ /* 0x000fda0003f05270 */
[----:B0-----:R-:W-:Y:S05]  /*4980*/  @P0 BRA `(.L_x_111) ;  /* 0x0000000000040947 */ /* 0x001fea0003800000 */
[----:B------:R-:W-:Y:S01]  /*4990*/  BPT.TRAP 0x1 ;  /* 0x000000040000795c */ /* 0x000fe20000300000 */
.L_x_111:
[----:B------:R-:W-:Y:S01]  /*49a0*/  R2UR UR13, R25 ;  /* 0x00000000190d72ca */ /* 0x000fe200000e0000 */
[C---:B------:R-:W-:Y:S01]  /*49b0*/  IMAD R25, R6.reuse, 0x1000, R25 ;  /* 0x0000100006197824 */ /* 0x040fe200078e0219 */
[----:B------:R-:W-:Y:S01]  /*49c0*/  R2UR UR9, R23 ;  /* 0x00000000170972ca */ /* 0x000fe200000e0000 */
[----:B------:R-:W-:Y:S01]  /*49d0*/  IMAD R14, R6, 0x800, R13 ;  /* 0x00000800060e7824 */ /* 0x000fe200078e020d */
[----:B------:R-:W-:Y:S01]  /*49e0*/  UIADD3 UR4, UP0, UR20, 0xf0, URZ ;  /* 0x000000f014047890 */ /* 0x000fe2000ff1e03f */
[----:B------:R-:W-:Y:S01]  /*49f0*/  VIADD R4, R4, 0xffffffff ;  /* 0xffffffff04047836 */ /* 0x000fe20000000000 */
[----:B------:R-:W-:Y:S01]  /*4a00*/  R2UR UR5, R25 ;  /* 0x00000000190572ca */ /* 0x000fe200000e0000 */
[----:B------:R-:W-:Y:S01]  /*4a10*/  UIADD3 UR22, UP1, UR20, 0x1f0, URZ ;  /* 0x000001f014167890 */ /* 0x000fe2000ff3e03f */
[----:B------:R-:W-:Y:S01]  /*4a20*/  R2UR UR8, R14 ;  /* 0x000000000e0872ca */ /* 0x000fe200000e0000 */
[----:B------:R-:W-:Y:S01]  /*4a30*/  VIADD R6, R6, 0x1 ;  /* 0x0000000106067836 */ /* 0x000fe20000000000 */
[----:B------:R-:W-:Y:S01]  /*4a40*/  R2UR UR11, R20 ;  /* 0x00000000140b72ca */ /* 0x000fe200000e0000 */
[----:B------:R-:W-:Y:S01]  /*4a50*/  UIADD3.X UR23, URZ, UR21, URZ, UP1, !UPT ;  /* 0x000000153f177290 */ /* 0x000fe20008ffe43f */
[----:B------:R-:W-:Y:S01]  /*4a60*/  R2UR UR10, R22 ;  /* 0x00000000160a72ca */ /* 0x000fe200000e0000 */
[----:B------:R-:W-:Y:S01]  /*4a70*/  UMOV UR6, 0x0 ;  /* 0x0000000000067882 */ /* 0x000fe20000000000 */
[----:B------:R-:W-:Y:S01]  /*4a80*/  R2UR UR12, R7 ;  /* 0x00000000070c72ca */ /* 0x000fe200000e0000 */
[----:B------:R-:W-:Y:S01]  /*4a90*/  UMOV UR7, 0x10000000 ;  /* 0x1000000000077882 */ /* 0x000fe20000000000 */
[----:B------:R-:W-:Y:S01]  /*4aa0*/  R2UR UR18, R21 ;  /* 0x00000000151272ca */ /* 0x000fe200000e0000 */
[----:B------:R-:W-:Y:S01]  /*4ab0*/  UMOV UR19, 0x30000 ;  /* 0x0003000000137882 */ /* 0x000fe20000000000 */
[----:B------:R-:W-:Y:S01]  /*4ac0*/  ISETP.GT.AND P1, PT, R4, 0x1, PT ;  /* 0x000000010400780c */ /* 0x000fe20003f24270 */
[----:B------:R-:W-:Y:S01]  /*4ad0*/  UIADD3 UR14, UR5, 0x100, URZ ;  /* 0x00000100050e7890 */ /* 0x000fe2000fffe03f */
[----:B------:R-:W-:Y:S01]  /*4ae0*/  ISETP.NE.AND P0, PT, R6, 0x3, PT ;  /* 0x000000030600780c */ /* 0x000fe20003f05270 */
[----:B------:R-:W-:Y:S01]  /*4af0*/  UIADD3.X UR5, URZ, UR21, URZ, UP0, !UPT ;  /* 0x000000153f057290 */ /* 0x000fe200087fe43f */
[----:B------:R-:W-:Y:S01]  /*4b00*/  VIADD R22, R22, 0x20 ;  /* 0x0000002016167836 */ /* 0x000fe20000000000 */
[----:B------:R-:W-:Y:S01]  /*4b10*/  UIADD3 UR13, UR13, UR8, URZ ;  /* 0x000000080d0d7290 */ /* 0x000fe2000fffe03f */
[----:B------:R-:W-:-:S02]  /*4b20*/  SEL R14, RZ, 0x1, P0 ;  /* 0x00000001ff0e7807 */ /* 0x000fc40000000000 */
[----:B------:R-:W-:Y:S01]  /*4b30*/  UMOV UR8, UR14 ;  /* 0x0000000e00087c82 */ /* 0x000fe20008000000 */
[----:B------:R-:W-:Y:S02]  /*4b40*/  SEL R6, R6, RZ, P0 ;  /* 0x000000ff06067207 */ /* 0x000fe40000000000 */
[----:B------:R-:W-:Y:S01]  /*4b50*/  LOP3.LUT R5, R5, R14, RZ, 0x3c, !PT ;  /* 0x0000000e05057212 */ /* 0x000fe200078e3cff */
[----:B------:R0:W-:Y:S02]  /*4b60*/  UTMALDG.3D [UR8], [UR4], desc[UR6] ;  /* 0x00000608040075b4 */ /* 0x0001e40008011000 */
[----:B0-----:R-:W-:Y:S01]  /*4b70*/  UMOV UR11, UR18 ;  /* 0x00000012000b7c82 */ /* 0x001fe20008000000 */
[----:B------:R-:W-:Y:S02]  /*4b80*/  UMOV UR8, UR13 ;  /* 0x0000000d00087c82 */ /* 0x000fe40008000000 */
[----:B------:R0:W-:Y:S02]  /*4b90*/  UTMALDG.3D.MULTICAST [UR8], [UR22], UR19, desc[UR6] ;  /* 0x00000608160073b4 */ /* 0x0001e40008011813 */
[----:B0-----:R-:W-:Y:S05]  /*4ba0*/  @P1 BRA `(.L_x_112) ;  /* 0xfffffffc00441947 */ /* 0x001fea000383ffff */
.L_x_109:
[----:B------:R-:W-:Y:S05]  /*4bb0*/  BSYNC B1 ;  /* 0x0000000000017941 */ /* 0x000fea0003800000 */
.L_x_108:
[----:B------:R-:W-:Y:S01]  /*4bc0*/  LOP3.LUT P1, RZ, R10, 0xff, RZ, 0xc0, !PT ;  /* 0x000000ff0aff7812 */ /* 0x000fe2000782c0ff */
[C---:B------:R-:W-:Y:S01]  /*4bd0*/  IMAD.IADD R7, R11.reuse, 0x1, R8 ;  /* 0x000000010b077824 */ /* 0x040fe200078e0208 */
[----:B------:R-:W-:Y:S01]  /*4be0*/  ULDC.64 UR4, c[0x0][0x650] ;  /* 0x0001940000047ab9 */ /* 0x000fe20000000a00 */
[----:B------:R-:W-:Y:S01]  /*4bf0*/  ISETP.GE.U32.AND P2, PT, R11, 0x3, PT ;  /* 0x000000030b00780c */ /* 0x000fe20003f46070 */
[----:B------:R-:W-:Y:S01]  /*4c00*/  BSSY B1, `(.L_x_113) ;  /* 0x000006c000017945 */ /* 0x000fe20003800000 */
[----:B------:R-:W-:Y:S01]  /*4c10*/  IMAD.MOV.U32 R20, RZ, RZ, -0x1 ;  /* 0xffffffffff147424 */ /* 0x000fe200078e00ff */
[----:B------:R-:W-:Y:S01]  /*4c20*/  ISETP.GT.U32.AND P0, PT, R7, 0x2, PT ;  /* 0x000000020700780c */ /* 0x000fe20003f04070 */
[----:B------:R-:W-:Y:S01]  /*4c30*/  IMAD.MOV.U32 R21, RZ, RZ, -0x1 ;  /* 0xffffffffff157424 */ /* 0x000fe200078e00ff */
[----:B------:R-:W-:Y:S02]  /*4c40*/  PRMT R10, RZ, 0x7610, R10 ;  /* 0x00007610ff0a7816 */ /* 0x000fe4000000000a */
[----:B------:R-:W-:-:S03]  /*4c50*/  ISETP.LT.U32.AND P0, PT, R11, 0x3, P0 ;  /* 0x000000030b00780c */ /* 0x000fc60000701070 */
[----:B------:R-:W0:Y:S01]  /*4c60*/  @P1 S2R R5, SR_CgaCtaId ;  /* 0x0000000000051919 */ /* 0x000e220000008800 */
[----:B------:R-:W-:-:S04]  /*4c70*/  @P1 MOV R4, 0x400 ;  /* 0x0000040000041802 */ /* 0x000fc80000000f00 */
[----:B0-----:R-:W-:Y:S01]  /*4c80*/  @P1 LEA R6, R5, R4, 0x18 ;  /* 0x0000000405061211 */ /* 0x001fe200078ec0ff */
[----:B------:R-:W-:Y:S01]  /*4c90*/  IMAD.WIDE.U32 R4, R7, -0x55555555, RZ ;  /* 0xaaaaaaab07047825 */ /* 0x000fe200078e00ff */
[----:B------:R-:W-:Y:S02]  /*4ca0*/  SEL R4, RZ, 0x1, !P0 ;  /* 0x00000001ff047807 */ /* 0x000fe40004000000 */
[----:B------:R0:W-:Y:S01]  /*4cb0*/  @P1 SYNCS.ARRIVE.TRANS64.A1T0 RZ, [R6+URZ+0x48], RZ ;  /* 0x000048ff06ff19a7 */ /* 0x0001e2000810003f */
[----:B------:R-:W-:Y:S02]  /*4cc0*/  IADD3 R16, P1, R16, UR36, RZ ;  /* 0x0000002410107c10 */ /* 0x000fe4000ff3e0ff */
[----:B------:R-:W-:Y:S02]  /*4cd0*/  LOP3.LUT R3, R3, R4, RZ, 0x3c, !PT ;  /* 0x0000000403037212 */ /* 0x000fe400078e3cff */
[----:B------:R-:W-:Y:S02]  /*4ce0*/  IADD3.X R17, R17, UR42, RZ, P1, !PT ;  /* 0x0000002a11117c10 */ /* 0x000fe40008ffe4ff */
[----:B------:R-:W-:-:S02]  /*4cf0*/  ISETP.GE.U32.AND P0, PT, R16, UR4, PT ;  /* 0x0000000410007c0c */ /* 0x000fc4000bf06070 */
[----:B0-----:R-:W-:Y:S02]  /*4d00*/  SHF.R.U32.HI R6, RZ, 0x1, R5 ;  /* 0x00000001ff067819 */ /* 0x001fe40000011605 */
[----:B------:R-:W-:Y:S02]  /*4d10*/  ISETP.GE.U32.AND.EX P0, PT, R17, UR5, PT, P0 ;  /* 0x0000000511007c0c */ /* 0x000fe4000bf06100 */
[----:B------:R-:W-:Y:S01]  /*4d20*/  @P2 LOP3.LUT R3, R3, 0x1, R6, 0x78, !PT ;  /* 0x0000000103032812 */ /* 0x000fe200078e7806 */
[----:B------:R-:W-:Y:S01]  /*4d30*/  IMAD R8, R6, -0x3, R7 ;  /* 0xfffffffd06087824 */ /* 0x000fe200078e0207 */
[----:B------:R-:W-:Y:S01]  /*4d40*/  PRMT R4, RZ, 0x7610, R4 ;  /* 0x00007610ff047816 */ /* 0x000fe20000000004 */
[----:B------:R-:W-:-:S08]  /*4d50*/  IMAD.MOV.U32 R7, RZ, RZ, -0x1 ;  /* 0xffffffffff077424 */ /* 0x000fd000078e00ff */
[----:B------:R-:W-:Y:S05]  /*4d60*/  @P0 BRA `(.L_x_114) ;  /* 0x0000000400540947 */ /* 0x000fea0003800000 */
[----:B------:R-:W0:Y:S01]  /*4d70*/  S2R R15, SR_CTAID.X ;  /* 0x00000000000f7919 */ /* 0x000e220000002500 */
[----:B------:R-:W-:Y:S01]  /*4d80*/  ULDC.64 UR4, c[0x0][0x628] ;  /* 0x00018a0000047ab9 */ /* 0x000fe20000000a00 */
[----:B------:R-:W-:Y:S01]  /*4d90*/  ULDC UR7, c[0x0][0x630] ;  /* 0x00018c0000077ab9 */ /* 0x000fe20000000800 */
[----:B------:R-:W-:Y:S01]  /*4da0*/  ISETP.NE.U32.AND P0, PT, RZ, UR4, PT ;  /* 0x00000004ff007c0c */ /* 0x000fe2000bf05070 */
[----:B------:R-:W1:Y:S01]  /*4db0*/  S2R R20, SR_CTAID.Y ;  /* 0x0000000000147919 */ /* 0x000e620000002600 */
[----:B------:R-:W-:Y:S01]  /*4dc0*/  ULDC UR8, c[0x0][0x150] ;  /* 0x0000540000087ab9 */ /* 0x000fe20000000800 */
[----:B------:R-:W-:Y:S01]  /*4dd0*/  IMAD.MOV.U32 R4, RZ, RZ, R16 ;  /* 0x000000ffff047224 */ /* 0x000fe200078e0010 */
[----:B------:R-:W-:Y:S01]  /*4de0*/  ISETP.NE.AND.EX P0, PT, RZ, UR5, PT, P0 ;  /* 0x00000005ff007c0c */ /* 0x000fe2000bf05300 */
[----:B------:R-:W-:Y:S01]  /*4df0*/  IMAD.MOV.U32 R5, RZ, RZ, R17 ;  /* 0x000000ffff057224 */ /* 0x000fe200078e0011 */
[----:B0-----:R-:W-:-:S11]  /*4e00*/  I2FP.F32.U32 R22, R15 ;  /* 0x0000000f00167245 */ /* 0x001fd60000201000 */
[----:B------:R-:W-:Y:S05]  /*4e10*/  @!P0 BRA `(.L_x_115) ;  /* 0x0000000000288947 */ /* 0x000fea0003800000 */
[----:B------:R-:W-:Y:S02]  /*4e20*/  ULDC UR6, c[0x0][0x634] ;  /* 0x00018d0000067ab9 */ /* 0x000fe40000000800 */
[----:B------:R-:W-:-:S05]  /*4e30*/  IADD3 R5, P0, R16, UR6, RZ ;  /* 0x0000000610057c10 */ /* 0x000fca000ff1e0ff */
[----:B------:R-:W-:-:S04]  /*4e40*/  IMAD.X R21, RZ, RZ, R17, P0 ;  /* 0x000000ffff157224 */ /* 0x000fc800000e0611 */
[----:B------:R-:W-:-:S04]  /*4e50*/  IMAD.WIDE.U32 R6, R21, UR4, RZ ;  /* 0x0000000415067c25 */ /* 0x000fc8000f8e00ff */
[----:B------:R-:W-:-:S04]  /*4e60*/  IMAD.WIDE.U32 R6, P0, R5, UR5, R6 ;  /* 0x0000000505067c25 */ /* 0x000fc8000f800006 */
[----:B------:R-:W-:-:S04]  /*4e70*/  IMAD.WIDE.U32 R4, R5, UR4, RZ ;  /* 0x0000000405047c25 */ /* 0x000fc8000f8e00ff */
[----:B------:R-:W-:Y:S01]  /*4e80*/  IMAD.MOV.U32 R4, RZ, RZ, R7 ;  /* 0x000000ffff047224 */ /* 0x000fe200078e0007 */
[----:B------:R-:W-:Y:S01]  /*4e90*/  IADD3 RZ, P1, R5, R6, RZ ;  /* 0x0000000605ff7210 */ /* 0x000fe20007f3e0ff */
[----:B------:R-:W-:-:S04]  /*4ea0*/  IMAD.X R5, RZ, RZ, RZ, P0 ;  /* 0x000000ffff057224 */ /* 0x000fc800000e06ff */
[----:B------:R-:W-:-:S08]  /*4eb0*/  IMAD.WIDE.U32.X R4, R21, UR5, R4, P1 ;  /* 0x0000000515047c25 */ /* 0x000fd000088e0404 */
.L_x_115:
[--C-:B------:R-:W-:Y:S01]  /*4ec0*/  SHF.R.U64 R14, R4, UR7, R5.reuse ;  /* 0x00000007040e7c19 */ /* 0x100fe20008001205 */
[----:B------:R-:W-:Y:S01]  /*4ed0*/  FMUL R22, R22, UR8 ;  /* 0x0000000816167c20 */ /* 0x000fe20008400000 */
[----:B------:R-:W-:Y:S01]  /*4ee0*/  SHF.R.U32.HI R4, RZ, UR7, R5 ;  /* 0x00000007ff047c19 */ /* 0x000fe20008011605 */
[----:B------:R-:W0:Y:S01]  /*4ef0*/  LDC R6, c[0x0][0x144] ;  /* 0x00005100ff067b82 */ /* 0x000e220000000800 */
[----:B------:R-:W-:Y:S01]  /*4f00*/  IADD3 R5, P0, RZ, -R14, RZ ;  /* 0x8000000eff057210 */ /* 0x000fe20007f1e0ff */
[----:B------:R-:W-:Y:S01]  /*4f10*/  ULDC UR6, c[0x0][0x154] ;  /* 0x0000550000067ab9 */ /* 0x000fe20000000800 */
[----:B-1----:R-:W-:Y:S01]  /*4f20*/  I2FP.F32.U32 R7, R20 ;  /* 0x0000001400077245 */ /* 0x002fe20000201000 */
[----:B------:R-:W1:Y:S01]  /*4f30*/  F2I.U32.TRUNC.NTZ R22, R22 ;  /* 0x0000001600167305 */ /* 0x000e62000020f000 */
[----:B------:R-:W-:Y:S01]  /*4f40*/  ULDC.64 UR4, c[0x0][0x620] ;  /* 0x0001880000047ab9 */ /* 0x000fe20000000a00 */
[----:B------:R-:W-:Y:S01]  /*4f50*/  IMAD.X R4, RZ, RZ, ~R4, P0 ;  /* 0x000000ffff047224 */ /* 0x000fe200000e0e04 */
[----:B------:R-:W-:Y:S01]  /*4f60*/  ISETP.NE.AND P2, PT, R2, 0x1, PT ;  /* 0x000000010200780c */ /* 0x000fe20003f45270 */
[----:B------:R-:W-:Y:S01]  /*4f70*/  FMUL R23, R7, UR6 ;  /* 0x0000000607177c20 */ /* 0x000fe20008400000 */
[----:B------:R-:W2:Y:S01]  /*4f80*/  LDC R25, c[0x0][0x148] ;  /* 0x00005200ff197b82 */ /* 0x000ea20000000800 */
[----:B------:R-:W-:Y:S01]  /*4f90*/  IMAD R4, R4, UR4, RZ ;  /* 0x0000000404047c24 */ /* 0x000fe2000f8e02ff */
[----:B------:R-:W-:-:S02]  /*4fa0*/  ULDC.64 UR6, c[0x0][0x640] ;  /* 0x0001900000067ab9 */ /* 0x000fc40000000a00 */
[----:B------:R-:W-:Y:S01]  /*4fb0*/  ISETP.NE.U32.AND P0, PT, RZ, UR6, PT ;  /* 0x00000006ff007c0c */ /* 0x000fe2000bf05070 */
[----:B------:R-:W3:Y:S01]  /*4fc0*/  F2I.U32.TRUNC.NTZ R23, R23 ;  /* 0x0000001700177305 */ /* 0x000ee2000020f000 */
[C---:B------:R-:W-:Y:S02]  /*4fd0*/  IMAD R7, R5.reuse, UR5, R4 ;  /* 0x0000000505077c24 */ /* 0x040fe4000f8e0204 */
[----:B------:R-:W-:Y:S01]  /*4fe0*/  IMAD.WIDE.U32 R4, R5, UR4, R16 ;  /* 0x0000000405047c25 */ /* 0x000fe2000f8e0010 */
[----:B------:R-:W-:Y:S01]  /*4ff0*/  ULDC UR4, c[0x0][0x618] ;  /* 0x0001860000047ab9 */ /* 0x000fe20000000800 */
[----:B------:R-:W-:Y:S02]  /*5000*/  ISETP.NE.AND.EX P0, PT, RZ, UR7, PT, P0 ;  /* 0x00000007ff007c0c */ /* 0x000fe4000bf05300 */
[----:B------:R-:W-:Y:S02]  /*5010*/  IMAD.IADD R5, R5, 0x1, R7 ;  /* 0x0000000105057824 */ /* 0x000fe400078e0207 */
[----:B-1----:R-:W-:-:S03]  /*5020*/  IMAD.MOV R22, RZ, RZ, -R22 ;  /* 0x000000ffff167224 */ /* 0x002fc600078e0a16 */
[----:B------:R-:W-:Y:S01]  /*5030*/  SHF.R.U64 R21, R4, UR4, R5 ;  /* 0x0000000404157c19 */ /* 0x000fe20008001205 */
[----:B0-----:R-:W-:Y:S01]  /*5040*/  IMAD R15, R6, R22, R15 ;  /* 0x00000016060f7224 */ /* 0x001fe200078e020f */
[----:B------:R-:W-:Y:S01]  /*5050*/  SHF.R.U32.HI R4, RZ, UR4, R5 ;  /* 0x00000004ff047c19 */ /* 0x000fe20008011605 */
[----:B------:R-:W-:Y:S01]  /*5060*/  ULDC UR4, c[0x0][0x608] ;  /* 0x0001820000047ab9 */ /* 0x000fe20000000800 */
[----:B---3--:R-:W-:Y:S02]  /*5070*/  IMAD.MOV R6, RZ, RZ, -R23 ;  /* 0x000000ffff067224 */ /* 0x008fe400078e0a17 */
[--C-:B------:R-:W-:Y:S02]  /*5080*/  SHF.R.U64 R22, R21, UR4, R4.reuse ;  /* 0x0000000415167c19 */ /* 0x100fe40008001204 */
[----:B------:R-:W-:Y:S01]  /*5090*/  SHF.R.U32.HI R5, RZ, UR4, R4 ;  /* 0x00000004ff057c19 */ /* 0x000fe20008011604 */
[----:B------:R-:W-:Y:S01]  /*50a0*/  ULDC UR4, c[0x0][0x658] ;  /* 0x0001960000047ab9 */ /* 0x000fe20000000800 */
[----:B--2---:R-:W-:-:S02]  /*50b0*/  @P2 IMAD R15, R25, R6, R20 ;  /* 0x00000006190f2224 */ /* 0x004fc400078e0214 */
[--C-:B------:R-:W-:Y:S02]  /*50c0*/  SHF.R.U64 R20, R22, UR4, R5.reuse ;  /* 0x0000000416147c19 */ /* 0x100fe40008001205 */
[----:B------:R-:W-:-:S03]  /*50d0*/  SHF.R.U32.HI R23, RZ, UR4, R5 ;  /* 0x00000004ff177c19 */ /* 0x000fc60008011605 */
[----:B------:R-:W-:Y:S02]  /*50e0*/  IMAD.MOV.U32 R6, RZ, RZ, R20 ;  /* 0x000000ffff067224 */ /* 0x000fe400078e0014 */
[----:B------:R-:W-:Y:S01]  /*50f0*/  IMAD.MOV.U32 R5, RZ, RZ, R23 ;  /* 0x000000ffff057224 */ /* 0x000fe200078e0017 */
[----:B------:R-:W-:Y:S06]  /*5100*/  @!P0 BRA `(.L_x_116) ;  /* 0x00000000002c8947 */ /* 0x000fec0003800000 */
        /* <DEDUP_REMOVED lines=9> */
[----:B------:R-:W-:-:S04]  /*51a0*/  IMAD.WIDE.U32.X R4, R23, UR7, R4, P1 ;  /* 0x0000000717047c25 */ /* 0x000fc800088e0404 */
[----:B------:R-:W-:-:S07]  /*51b0*/  IMAD.MOV.U32 R6, RZ, RZ, R4 ;  /* 0x000000ffff067224 */ /* 0x000fce00078e0004 */
.L_x_116:
[----:B------:R-:W-:Y:S01]  /*51c0*/  ULDC UR4, c[0x0][0x648] ;  /* 0x0001920000047ab9 */ /* 0x000fe20000000800 */
[----:B------:R-:W-:Y:S01]  /*51d0*/  LOP3.LUT R4, R22, UR16, RZ, 0xc0, !PT ;  /* 0x0000001016047c12 */ /* 0x000fe2000f8ec0ff */
[----:B------:R-:W-:Y:S01]  /*51e0*/  ULDC UR5, c[0x0][0x610] ;  /* 0x0001840000057ab9 */ /* 0x000fe20000000800 */
[----:B------:R-:W-:Y:S01]  /*51f0*/  SHF.R.U64 R5, R6, UR4, R5 ;  /* 0x0000000406057c19 */ /* 0x000fe20008001205 */
[----:B------:R-:W-:Y:S01]  /*5200*/  ULDC UR4, c[0x0][0x638] ;  /* 0x00018e0000047ab9 */ /* 0x000fe20000000800 */
[----:B------:R-:W-:-:S03]  /*5210*/  LOP3.LUT R21, R21, UR15, RZ, 0xc0, !PT ;  /* 0x0000000f15157c12 */ /* 0x000fc6000f8ec0ff */
[----:B------:R-:W-:Y:S02]  /*5220*/  IMAD.MOV R7, RZ, RZ, -R5 ;  /* 0x000000ffff077224 */ /* 0x000fe400078e0a05 */
[----:B------:R-:W-:Y:S02]  /*5230*/  IMAD R4, R5, UR17, R4 ;  /* 0x0000001105047c24 */ /* 0x000fe4000f8e0204 */
[----:B------:R-:W-:Y:S01]  /*5240*/  IMAD R20, R7, UR4, R20 ;  /* 0x0000000407147c24 */ /* 0x000fe2000f8e0214 */
[----:B------:R-:W-:Y:S01]  /*5250*/  ULDC UR4, c[0x0][0x600] ;  /* 0x0001800000047ab9 */ /* 0x000fe20000000800 */
[----:B------:R-:W-:Y:S02]  /*5260*/  IMAD R15, R4, UR5, R15 ;  /* 0x00000005040f7c24 */ /* 0x000fe4000f8e020f */
[----:B------:R-:W-:Y:S02]  /*5270*/  IMAD R20, R20, UR4, R21 ;  /* 0x0000000414147c24 */ /* 0x000fe4000f8e0215 */
[----:B------:R-:W-:-:S02]  /*5280*/  IMAD.MOV.U32 R4, RZ, RZ, 0x1 ;  /* 0x00000001ff047424 */ /* 0x000fc400078e00ff */
[----:B------:R-:W-:Y:S01]  /*5290*/  IMAD.MOV.U32 R7, RZ, RZ, R14 ;  /* 0x000000ffff077224 */ /* 0x000fe200078e000e */
[----:B------:R-:W-:Y:S02]  /*52a0*/  SEL R21, R20, R15, !P2 ;  /* 0x0000000f14157207 */ /* 0x000fe40005000000 */
[----:B------:R-:W-:-:S07]  /*52b0*/  SEL R20, R15, R20, !P2 ;  /* 0x000000140f147207 */ /* 0x000fce0005000000 */
.L_x_114:
[----:B------:R-:W-:Y:S05]  /*52c0*/  BSYNC B1 ;  /* 0x0000000000017941 */ /* 0x000fea0003800000 */
.L_x_113:
[----:B------:R-:W-:-:S13]  /*52d0*/  LOP3.LUT P0, RZ, R4, 0xff, RZ, 0xc0, !PT ;  /* 0x000000ff04ff7812 */ /* 0x000fda000780c0ff */
[----:B------:R-:W-:Y:S05]  /*52e0*/  @P0 BRA `(.L_x_117) ;  /* 0xfffffff400400947 */ /* 0x000fea000383ffff */
[----:B------:R-:W-:Y:S05]  /*52f0*/  BSYNC B0 ;  /* 0x0000000000007941 */ /* 0x000fea0003800000 */
.L_x_106:
[----:B------:R-:W-:-:S03]  /*5300*/  UMOV UR4, 0xffffffff ;  /* 0xffffffff00047882 */ /* 0x000fc60000000000 */
[----:B------:R-:W-:Y:S05]  /*5310*/  BRA.DIV UR4, `(.L_x_118) ;  /* 0x0000000204f07947 */ /* 0x000fea000b800000 */
[----:B------:R-:W-:-:S13]  /*5320*/  ELECT P6, URZ, PT ;  /* 0x00000000003f782f */ /* 0x000fda00038c0000 */
.L_x_131:
[----:B------:R-:W-:Y:S04]  /*5330*/  BSSY B0, `(.L_x_119) ;  /* 0x0000022000007945 */ /* 0x000fe80003800000 */
[----:B------:R-:W-:Y:S05]  /*5340*/  @!P6 BRA `(.L_x_120) ;  /* 0x000000000080e947 */ /* 0x000fea0003800000 */
[----:B------:R-:W-:-:S04]  /*5350*/  LOP3.LUT R18, R18, 0x2, RZ, 0xfc, !PT ;  /* 0x0000000212127812 */ /* 0x000fc800078efcff */
[----:B------:R-:W-:-:S13]  /*5360*/  ISETP.NE.AND P0, PT, R18, 0x3, PT ;  /* 0x000000031200780c */ /* 0x000fda0003f05270 */
[----:B------:R-:W-:Y:S05]  /*5370*/  @!P0 BRA `(.L_x_121) ;  /* 0x0000000000048947 */ /* 0x000fea0003800000 */
[----:B------:R-:W-:Y:S01]  /*5380*/  BPT.TRAP 0x1 ;  /* 0x000000040000795c */ /* 0x000fe20000300000 */
.L_x_121:
[----:B------:R-:W0:Y:S01]  /*5390*/  S2R R5, SR_CgaCtaId ;  /* 0x0000000000057919 */ /* 0x000e220000008800 */
[----:B------:R-:W-:Y:S02]  /*53a0*/  MOV R0, 0x400 ;  /* 0x0000040000007802 */ /* 0x000fe40000000f00 */
[----:B------:R-:W-:Y:S02]  /*53b0*/  SHF.L.U32 R2, R3, 0x1f, RZ ;  /* 0x0000001f03027819 */ /* 0x000fe400000006ff */
[----:B0-----:R-:W-:-:S05]  /*53c0*/  LEA R5, R5, R0, 0x18 ;  /* 0x0000000005057211 */ /* 0x001fca00078ec0ff */
[----:B------:R-:W-:-:S04]  /*53d0*/  VIADD R5, R5, 0x18 ;  /* 0x0000001805057836 */ /* 0x000fc80000000000 */
[C---:B------:R-:W-:Y:S02]  /*53e0*/  IMAD R7, R8.reuse, 0x8, R5 ;  /* 0x0000000808077824 */ /* 0x040fe400078e0205 */
[----:B------:R-:W-:Y:S02]  /*53f0*/  VIADD R8, R8, 0x1 ;  /* 0x0000000108087836 */ /* 0x000fe40000000000 */
[----:B------:R-:W0:Y:S03]  /*5400*/  SYNCS.PHASECHK.TRANS64.TRYWAIT P0, [R7+URZ], R2 ;  /* 0x00000002070075a7 */ /* 0x000e26000800017f */
[----:B------:R-:W-:-:S04]  /*5410*/  ISETP.NE.AND P1, PT, R8, 0x3, PT ;  /* 0x000000030800780c */ /* 0x000fc80003f25270 */
[----:B------:R-:W-:Y:S02]  /*5420*/  SEL R0, RZ, 0x1, P1 ;  /* 0x00000001ff007807 */ /* 0x000fe40000800000 */
[----:B------:R-:W-:Y:S02]  /*5430*/  SEL R8, R8, RZ, P1 ;  /* 0x000000ff08087207 */ /* 0x000fe40000800000 */
[----:B------:R-:W-:-:S03]  /*5440*/  LOP3.LUT R9, R3, R0, RZ, 0x3c, !PT ;  /* 0x0000000003097212 */ /* 0x000fc600078e3cff */
[----:B------:R-:W-:Y:S01]  /*5450*/  IMAD R4, R8, 0x8, R5 ;  /* 0x0000000808047824 */ /* 0x000fe200078e0205 */
[----:B------:R-:W-:Y:S01]  /*5460*/  SHF.L.U32 R3, R9, 0x1f, RZ ;  /* 0x0000001f09037819 */ /* 0x000fe200000006ff */
[----:B0-----:R-:W-:Y:S06]  /*5470*/  @!P0 BRA `(.L_x_122) ;  /* 0x0000000000b88947 */ /* 0x001fec0003800000 */
.L_x_132:
[----:B------:R-:W1:Y:S01]  /*5480*/  SYNCS.PHASECHK.TRANS64.TRYWAIT P0, [R4+URZ], R3 ;  /* 0x00000003040075a7 */ /* 0x000e62000800017f */
[----:B------:R-:W-:-:S05]  /*5490*/  VIADD R0, R8, 0x1 ;  /* 0x0000000108007836 */ /* 0x000fca0000000000 */
[----:B------:R-:W-:-:S04]  /*54a0*/  ISETP.NE.AND P1, PT, R0, 0x3, PT ;  /* 0x000000030000780c */ /* 0x000fc80003f25270 */
[----:B0-----:R-:W-:Y:S02]  /*54b0*/  SEL R2, RZ, 0x1, P1 ;  /* 0x00000001ff027807 */ /* 0x001fe40000800000 */
[----:B------:R-:W-:Y:S02]  /*54c0*/  SEL R0, R0, RZ, P1 ;  /* 0x000000ff00007207 */ /* 0x000fe40000800000 */
[----:B------:R-:W-:Y:S01]  /*54d0*/  LOP3.LUT R2, R9, R2, RZ, 0x3c, !PT ;  /* 0x0000000209027212 */ /* 0x000fe200078e3cff */
[----:B-1----:R-:W-:Y:S06]  /*54e0*/  @!P0 BRA `(.L_x_123) ;  /* 0x0000000000b08947 */ /* 0x002fec0003800000 */
.L_x_133:
[----:B------:R-:W-:Y:S01]  /*54f0*/  IMAD R5, R0, 0x8, R5 ;  /* 0x0000000800057824 */ /* 0x000fe200078e0205 */
[----:B------:R-:W-:-:S07]  /*5500*/  SHF.L.U32 R0, R2, 0x1f, RZ ;  /* 0x0000001f02007819 */ /* 0x000fce00000006ff */
.L_x_124:
[----:B-1----:R1:W2:Y:S02]  /*5510*/  SYNCS.PHASECHK.TRANS64.TRYWAIT P0, [R5+URZ], R0 ;  /* 0x00000000050075a7 */ /* 0x0022a4000800017f */
[----:B--2---:R-:W-:Y:S05]  /*5520*/  @!P0 NANOSLEEP.SYNCS 0x989680 ;  /* 0x009896800000895d */ /* 0x004fea0003900000 */
[----:B------:R-:W2:Y:S02]  /*5530*/  @!P0 SYNCS.PHASECHK.TRANS64 P0, [R5+URZ], R0 ;  /* 0x00000000050085a7 */ /* 0x000ea4000800007f */
[----:B--2---:R-:W-:Y:S05]  /*5540*/  @!P0 BRA `(.L_x_124) ;  /* 0xfffffffc00f08947 */ /* 0x004fea000383ffff */
.L_x_120:
[----:B------:R-:W-:Y:S05]  /*5550*/  BSYNC B0 ;  /* 0x0000000000007941 */ /* 0x000fea0003800000 */
.L_x_119:
[----:B------:R-:W-:Y:S05]  /*5560*/  EXIT ;  /* 0x000000000000794d */ /* 0x000fea0003800000 */
.L_x_21:
[----:B-1----:R1:W2:Y:S02]  /*5570*/  SYNCS.PHASECHK.TRANS64.TRYWAIT P1, [R3+URZ], R0 ;  /* 0x00000000030075a7 */ /* 0x0022a4000802017f */
[----:B--2---:R-:W-:Y:S05]  /*5580*/  @!P1 NANOSLEEP.SYNCS 0x989680 ;  /* 0x009896800000995d */ /* 0x004fea0003900000 */
[----:B------:R-:W2:Y:S02]  /*5590*/  @!P1 SYNCS.PHASECHK.TRANS64 P1, [R3+URZ], R0 ;  /* 0x00000000030095a7 */ /* 0x000ea4000802007f */
[----:B--2---:R-:W-:Y:S05]  /*55a0*/  @!P1 BRA `(.L_x_21) ;  /* 0xfffffffc00f09947 */ /* 0x004fea000383ffff */
[----:B------:R-:W-:Y:S05]  /*55b0*/  BRA `(.L_x_20) ;  /* 0xffffffc000607947 */ /* 0x000fea000383ffff */
.L_x_26:
[----:B-1----:R1:W2:Y:S02]  /*55c0*/  SYNCS.PHASECHK.TRANS64.TRYWAIT P1, [R5+URZ], R4 ;  /* 0x00000004050075a7 */ /* 0x0022a4000802017f */
[----:B--2---:R-:W-:Y:S05]  /*55d0*/  @!P1 NANOSLEEP.SYNCS 0x989680 ;  /* 0x009896800000995d */ /* 0x004fea0003900000 */
[----:B------:R-:W2:Y:S02]  /*55e0*/  @!P1 SYNCS.PHASECHK.TRANS64 P1, [R5+URZ], R4 ;  /* 0x00000004050095a7 */ /* 0x000ea4000802007f */
[----:B--2---:R-:W-:Y:S05]  /*55f0*/  @!P1 BRA `(.L_x_26) ;  /* 0xfffffffc00f09947 */ /* 0x004fea000383ffff */
[----:B------:R-:W-:Y:S05]  /*5600*/  BRA `(.L_x_25) ;  /* 0xffffffc000e07947 */ /* 0x000fea000383ffff */
.L_x_107:
[----:B------:R-:W-:Y:S01]  /*5610*/  BSSY B1, `(.L_x_125) ;  /* 0x0000006000017945 */ /* 0x000fe20003800000 */
[----:B------:R-:W-:-:S07]  /*5620*/  IMAD.MOV.U32 R15, RZ, RZ, -0x1 ;  /* 0xffffffffff0f7424 */ /* 0x000fce00078e00ff */
[----:B------:R-:W-:Y:S05]  /*5630*/  WARPSYNC.COLLECTIVE R15, `(.L_x_126) ;  /* 0x000000000f0c7348 */ /* 0x000fea0003c00000 */
[----:B------:R-:W-:Y:S02]  /*5640*/  ELECT P6, UR62, PT ;  /* 0x00000000003e782f */ /* 0x000fe400038c0000 */
[----:B------:R-:W-:Y:S01]  /*5650*/  MOV R14, UR62 ;  /* 0x0000003e000e7c02 */ /* 0x000fe20008000f00 */
[----:B------:R-:W-:Y:S10]  /*5660*/  ENDCOLLECTIVE ;  /* 0x000000000000791b */ /* 0x000ff40003800000 */
.L_x_126:
[----:B------:R-:W-:Y:S05]  /*5670*/  BSYNC B1 ;  /* 0x0000000000017941 */ /* 0x000fea0003800000 */
.L_x_125:
[----:B------:R-:W-:Y:S05]  /*5680*/  BRA `(.L_x_127) ;  /* 0xfffffff000647947 */ /* 0x000fea000383ffff */
.L_x_110:
[----:B-1----:R1:W2:Y:S02]  /*5690*/  SYNCS.PHASECHK.TRANS64.TRYWAIT P0, [R23+URZ+0x18], R14 ;  /* 0x0000180e170075a7 */ /* 0x0022a4000800017f */
[----:B--2---:R-:W-:Y:S05]  /*56a0*/  @!P0 NANOSLEEP.SYNCS 0x989680 ;  /* 0x009896800000895d */ /* 0x004fea0003900000 */
[----:B------:R-:W2:Y:S02]  /*56b0*/  @!P0 SYNCS.PHASECHK.TRANS64 P0, [R23+URZ+0x18], R14 ;  /* 0x0000180e170085a7 */ /* 0x000ea4000800007f */
[----:B--2---:R-:W-:Y:S05]  /*56c0*/  @!P0 BRA `(.L_x_110) ;  /* 0xfffffffc00f08947 */ /* 0x004fea000383ffff */
[----:B------:R-:W-:Y:S05]  /*56d0*/  BRA `(.L_x_128) ;  /* 0xfffffff0009c7947 */ /* 0x000fea000383ffff */
.L_x_118:
[----:B------:R-:W-:Y:S01]  /*56e0*/  BSSY B0, `(.L_x_129) ;  /* 0x0000006000007945 */ /* 0x000fe20003800000 */
[----:B------:R-:W-:-:S07]  /*56f0*/  IMAD.MOV.U32 R15, RZ, RZ, -0x1 ;  /* 0xffffffffff0f7424 */ /* 0x000fce00078e00ff */
[----:B------:R-:W-:Y:S05]  /*5700*/  WARPSYNC.COLLECTIVE R15, `(.L_x_130) ;  /* 0x000000000f0c7348 */ /* 0x000fea0003c00000 */
[----:B------:R-:W-:Y:S02]  /*5710*/  ELECT P6, UR62, PT ;  /* 0x00000000003e782f */ /* 0x000fe400038c0000 */
[----:B------:R-:W-:Y:S01]  /*5720*/  MOV R14, UR62 ;  /* 0x0000003e000e7c02 */ /* 0x000fe20008000f00 */
[----:B------:R-:W-:Y:S10]  /*5730*/  ENDCOLLECTIVE ;  /* 0x000000000000791b */ /* 0x000ff40003800000 */
.L_x_130:
[----:B------:R-:W-:Y:S05]  /*5740*/  BSYNC B0 ;  /* 0x0000000000007941 */ /* 0x000fea0003800000 */
.L_x_129:
[----:B------:R-:W-:Y:S05]  /*5750*/  BRA `(.L_x_131) ;  /* 0xfffffff800f47947 */ /* 0x000fea000383ffff */
.L_x_122:
[----:B0-----:R0:W1:Y:S02]  /*5760*/  SYNCS.PHASECHK.TRANS64.TRYWAIT P0, [R7+URZ], R2 ;  /* 0x00000002070075a7 */ /* 0x001064000800017f */
[----:B-1----:R-:W-:Y:S05]  /*5770*/  @!P0 NANOSLEEP.SYNCS 0x989680 ;  /* 0x009896800000895d */ /* 0x002fea0003900000 */
[----:B------:R-:W1:Y:S02]  /*5780*/  @!P0 SYNCS.PHASECHK.TRANS64 P0, [R7+URZ], R2 ;  /* 0x00000002070085a7 */ /* 0x000e64000800007f */
[----:B-1----:R-:W-:Y:S05]  /*5790*/  @!P0 BRA `(.L_x_122) ;  /* 0xfffffffc00f08947 */ /* 0x002fea000383ffff */
[----:B------:R-:W-:Y:S05]  /*57a0*/  BRA `(.L_x_132) ;  /* 0xfffffffc00347947 */ /* 0x000fea000383ffff */
.L_x_123:
[----:B0-----:R0:W1:Y:S02]  /*57b0*/  SYNCS.PHASECHK.TRANS64.TRYWAIT P0, [R4+URZ], R3 ;  /* 0x00000003040075a7 */ /* 0x001064000800017f */
[----:B-1----:R-:W-:Y:S05]  /*57c0*/  @!P0 NANOSLEEP.SYNCS 0x989680 ;  /* 0x009896800000895d */ /* 0x002fea0003900000 */
[----:B------:R-:W1:Y:S02]  /*57d0*/  @!P0 SYNCS.PHASECHK.TRANS64 P0, [R4+URZ], R3 ;  /* 0x00000003040085a7 */ /* 0x000e64000800007f */
[----:B-1----:R-:W-:Y:S05]  /*57e0*/  @!P0 BRA `(.L_x_123) ;  /* 0xfffffffc00f08947 */ /* 0x002fea000383ffff */
[----:B------:R-:W-:Y:S05]  /*57f0*/  BRA `(.L_x_133) ;  /* 0xfffffffc003c7947 */ /* 0x000fea000383ffff */
.L_x_134:
[----:B------:R-:W-:-:S00]  /*5800*/  BRA `(.L_x_134) ;  /* 0xfffffffc00fc7947 */ /* 0x000fc0000383ffff */
[----:B------:R-:W-:-:S00]  /*5810*/  NOP ;  /* 0x0000000000007918 */ /* 0x000fc00000000000 */
        /* <DEDUP_REMOVED lines=14> */
.L_x_135:


//--------------------- .nv.global.init           --------------------------
	.section	.nv.global.init,"aw",@progbits
.nv.global.init:
	.type		$str$22,@object
	.size		$str$22,($str$23 - $str$22)
$str$22:
        /*0000*/ 	.byte	0x6b, 0x5f, 0x74, 0x69, 0x6c, 0x65, 0x5f, 0x63, 0x6f, 0x75, 0x6e, 0x74, 0x20, 0x3e, 0x3d, 0x20
        /*0010*/ 	.byte	0x31, 0x00
	.type		$str$23,@object
	.size		$str$23,(__unnamed_1 - $str$23)
$str$23:
        /*0012*/ 	.byte	0x2f, 0x74, 0x6d, 0x70, 0x2f, 0x63, 0x75, 0x74, 0x6c, 0x61, 0x73, 0x73, 0x5f, 0x73, 0x77, 0x65
        /*0022*/ 	.byte	0x65, 0x70, 0x5f, 0x73, 0x72, 0x63, 0x2f, 0x69, 0x6e, 0x63, 0x6c, 0x75, 0x64, 0x65, 0x2f, 0x63
        /*0032*/ 	.byte	0x75, 0x74, 0x6c, 0x61, 0x73, 0x73, 0x2f, 0x67, 0x65, 0x6d, 0x6d, 0x2f, 0x63, 0x6f, 0x6c, 0x6c
        /*0042*/ 	.byte	0x65, 0x63, 0x74, 0x69, 0x76, 0x65, 0x2f, 0x73, 0x6d, 0x39, 0x30, 0x5f, 0x6d, 0x6d, 0x61, 0x5f
        /*0052*/ 	.byte	0x74, 0x6d, 0x61, 0x5f, 0x67, 0x6d, 0x6d, 0x61, 0x5f, 0x73, 0x73, 0x5f, 0x77, 0x61, 0x72, 0x70
        /*0062*/ 	.byte	0x73, 0x70, 0x65, 0x63, 0x69, 0x61, 0x6c, 0x69, 0x7a, 0x65, 0x64, 0x2e, 0x68, 0x70, 0x70, 0x00
	.type		__unnamed_1,@object
	.size		__unnamed_1,(.L_0 - __unnamed_1)
__unnamed_1:
        /*0072*/ 	.byte	0x76, 0x6f, 0x69, 0x64, 0x20, 0x63, 0x75, 0x74, 0x6c, 0x61, 0x73, 0x73, 0x3a, 0x3a, 0x67, 0x65
        /* <DEDUP_REMOVED lines=172> */
        /*0b42*/ 	.byte	0x74, 0x69, 0x74, 0x79, 0x5d, 0x00
.L_0:


//--------------------- .nv.shared._ZN7cutlass13device_kernelINS_4gemm6kernel13GemmUniversalIN4cute5tupleIJiiiiEEENS1_10collective13CollectiveMmaINS1_34MainloopSm90TmaGmmaWarpSpecializedILi3ENS5_IJNS4_1CILi2EEENSA_ILi1EEESC_EEENS1_35KernelTmaWarpSpecializedCooperativeEEENS5_IJNSA_ILi128EEENSA_ILi64EEENSA_ILi32EEEEEEaNS5_IJlSC_lEEEaSK_NS4_8TiledMMAINS4_8MMA_AtomIJNS4_4SM904GMMA26MMA_64x64x32_S32S8S8_SS_TNEEEENS4_6LayoutISD_NS5_IJSC_NSA_ILi0EEESS_EEEEENS5_IJNS4_10UnderscoreESV_SV_EEEEENS4_13SM90_TMA_LOADENS4_14ComposedLayoutINS4_7SwizzleILi1ELi4ELi3EEENS4_18smem_ptr_flag_bitsILi8EEENSR_INS5_IJNSA_ILi8EEESI_EEENS5_IJSI_SC_EEEEEEEvNS4_8identityENS4_23SM90_TMA_LOAD_MULTICASTES18_vS19_EENS_8epilogue10collective6detail29Sm90TmaWarpSpecializedAdapterINS1D_15DefaultEpilogueIaSK_SK_NS1C_6thread17LinearCombinationIaLi1EiiLNS1H_9ScaleType4KindE0ELNS_15FloatRoundStyleE2EaEENS1_15EpilogueDefaultEEEEEvvEEEEvNT_6ParamsE --------------------------
	.section	.nv.shared._ZN7cutlass13device_kernelINS_4gemm6kernel13GemmUniversalIN4cute5tupleIJiiiiEEENS1_10collective13CollectiveMmaINS1_34MainloopSm90TmaGmmaWarpSpecializedILi3ENS5_IJNS4_1CILi2EEENSA_ILi1EEESC_EEENS1_35KernelTmaWarpSpecializedCooperativeEEENS5_IJNSA_ILi128EEENSA_ILi64EEENSA_ILi32EEEEEEaNS5_IJlSC_lEEEaSK_NS4_8TiledMMAINS4_8MMA_AtomIJNS4_4SM904GMMA26MMA_64x64x32_S32S8S8_SS_TNEEEENS4_6LayoutISD_NS5_IJSC_NSA_ILi0EEESS_EEEEENS5_IJNS4_10UnderscoreESV_SV_EEEEENS4_13SM90_TMA_LOADENS4_14ComposedLayoutINS4_7SwizzleILi1ELi4ELi3EEENS4_18smem_ptr_flag_bitsILi8EEENSR_INS5_IJNSA_ILi8EEESI_EEENS5_IJSI_SC_EEEEEEEvNS4_8identityENS4_23SM90_TMA_LOAD_MULTICASTES18_vS19_EENS_8epilogue10collective6detail29Sm90TmaWarpSpecializedAdapterINS1D_15DefaultEpilogueIaSK_SK_NS1C_6thread17LinearCombinationIaLi1EiiLNS1H_9ScaleType4KindE0ELNS_15FloatRoundStyleE2EaEENS1_15EpilogueDefaultEEEEEvvEEEEvNT_6ParamsE,"aw",@nobits
	.sectionflags	@""
	.align	16
	.zero		1024


//--------------------- .nv.shared.reserved.0     --------------------------
	.section	.nv.shared.reserved.0,"aw",@nobits
	.weak		__nv_reservedSMEM_offset_0_alias
	.size		__nv_reservedSMEM_offset_0_alias, 0, 0
	.other		__nv_reservedSMEM_offset_0_alias,@"STO_CUDA_RESERVED_SHARED STV_DEFAULT"
__nv_reservedSMEM_offset_0_alias:
	.zero		0


//--------------------- .nv.global                --------------------------
	.section	.nv.global,"aw",@nobits
.nv.global:
	.type		_ZN39_INTERNAL_7255b945_4_k_cu_82f41c99_52694cute1_E,@object
	.size		_ZN39_INTERNAL_7255b945_4_k_cu_82f41c99_52694cute1_E,(_ZN39_INTERNAL_7255b945_4_k_cu_82f41c99_52694cuda3std3__45__cpo6cbeginE - _ZN39_INTERNAL_7255b945_4_k_cu_82f41c99_52694cute1_E)
_ZN39_INTERNAL_7255b945_4_k_cu_82f41c99_52694cute1_E:
	.zero		1
	.type		_ZN39_INTERNAL_7255b945_4_k_cu_82f41c99_52694cuda3std3__45__cpo6cbeginE,@object
	.size		_ZN39_INTERNAL_7255b945_4_k_cu_82f41c99_52694cuda3std3__45__cpo6cbeginE,(_ZN39_INTERNAL_7255b945_4_k_cu_82f41c99_52694cuda3std3__48in_placeE - _ZN39_INTERNAL_7255b945_4_k_cu_82f41c99_52694cuda3std3__45__cpo6cbeginE)
_ZN39_INTERNAL_7255b945_4_k_cu_82f41c99_52694cuda3std3__45__cpo6cbeginE:
	.zero		1
	.type		_ZN39_INTERNAL_7255b945_4_k_cu_82f41c99_52694cuda3std3__48in_placeE,@object
	.size		_ZN39_INTERNAL_7255b945_4_k_cu_82f41c99_52694cuda3std3__48in_placeE,(_ZN39_INTERNAL_7255b945_4_k_cu_82f41c99_52694cuda3std6ranges3__45__cpo9iter_moveE - _ZN39_INTERNAL_7255b945_4_k_cu_82f41c99_52694cuda3std3__48in_placeE)
_ZN39_INTERNAL_7255b945_4_k_cu_82f41c99_52694cuda3std3__48in_placeE:
	.zero		1
	.type		_ZN39_INTERNAL_7255b945_4_k_cu_82f41c99_52694cuda3std6ranges3__45__cpo9iter_moveE,@object
	.size		_ZN39_INTERNAL_7255b945_4_k_cu_82f41c99_52694cuda3std6ranges3__45__cpo9iter_moveE,(_ZN39_INTERNAL_7255b945_4_k_cu_82f41c99_52694cuda3std3__45__cpo5beginE - _ZN39_INTERNAL_7255b945_4_k_cu_82f41c99_52694cuda3std6ranges3__45__cpo9iter_moveE)
_ZN39_INTERNAL_7255b945_4_k_cu_82f41c99_52694cuda3std6ranges3__45__cpo9iter_moveE:
	.zero		1
	.type		_ZN39_INTERNAL_7255b945_4_k_cu_82f41c99_52694cuda3std3__45__cpo5beginE,@object
	.size		_ZN39_INTERNAL_7255b945_4_k_cu_82f41c99_52694cuda3std3__45__cpo5beginE,(_ZN39_INTERNAL_7255b945_4_k_cu_82f41c99_52694cuda3std3__441_GLOBAL__N__7255b945_4_k_cu_82f41c99_52696ignoreE - _ZN39_INTERNAL_7255b945_4_k_cu_82f41c99_52694cuda3std3__45__cpo5beginE)
_ZN39_INTERNAL_7255b945_4_k_cu_82f41c99_52694cuda3std3__45__cpo5beginE:
	.zero		1
	.type		_ZN39_INTERNAL_7255b945_4_k_cu_82f41c99_52694cuda3std3__441_GLOBAL__N__7255b945_4_k_cu_82f41c99_52696ignoreE,@object
	.size		_ZN39_INTERNAL_7255b945_4_k_cu_82f41c99_52694cuda3std3__441_GLOBAL__N__7255b945_4_k_cu_82f41c99_52696ignoreE,(_ZN39_INTERNAL_7255b945_4_k_cu_82f41c99_52694cute7productE - _ZN39_INTERNAL_7255b945_4_k_cu_82f41c99_52694cuda3std3__441_GLOBAL__N__7255b945_4_k_cu_82f41c99_52696ignoreE)
_ZN39_INTERNAL_7255b945_4_k_cu_82f41c99_52694cuda3std3__441_GLOBAL__N__7255b945_4_k_cu_82f41c99_52696ignoreE:
	.zero		1
	.type		_ZN39_INTERNAL_7255b945_4_k_cu_82f41c99_52694cute7productE,@object
	.size		_ZN39_INTERNAL_7255b945_4_k_cu_82f41c99_52694cute7productE,(_ZN39_INTERNAL_7255b945_4_k_cu_82f41c99_52694cuda3std3__45__cpo3endE - _ZN39_INTERNAL_7255b945_4_k_cu_82f41c99_52694cute7productE)
_ZN39_INTERNAL_7255b945_4_k_cu_82f41c99_52694cute7productE:
	.zero		1
	.type		_ZN39_INTERNAL_7255b945_4_k_cu_82f41c99_52694cuda3std3__45__cpo3endE,@object
	.size		_ZN39_INTERNAL_7255b945_4_k_cu_82f41c99_52694cuda3std3__45__cpo3endE,(_ZN39_INTERNAL_7255b945_4_k_cu_82f41c99_52694cuda3std3__419piecewise_constructE - _ZN39_INTERNAL_7255b945_4_k_cu_82f41c99_52694cuda3std3__45__cpo3endE)
_ZN39_INTERNAL_7255b945_4_k_cu_82f41c99_52694cuda3std3__45__cpo3endE:
	.zero		1
	.type		_ZN39_INTERNAL_7255b945_4_k_cu_82f41c99_52694cuda3std3__419piecewise_constructE,@object
	.size		_ZN39_INTERNAL_7255b945_4_k_cu_82f41c99_52694cuda3std3__419piecewise_constructE,(_ZN39_INTERNAL_7255b945_4_k_cu_82f41c99_52694cuda3std3__45__cpo4cendE - _ZN39_INTERNAL_7255b945_4_k_cu_82f41c99_52694cuda3std3__419piecewise_constructE)
_ZN39_INTERNAL_7255b945_4_k_cu_82f41c99_52694cuda3std3__419piecewise_constructE:
	.zero		1
	.type		_ZN39_INTERNAL_7255b945_4_k_cu_82f41c99_52694cuda3std3__45__cpo4cendE,@object
	.size		_ZN39_INTERNAL_7255b945_4_k_cu_82f41c99_52694cuda3std3__45__cpo4cendE,(_ZN39_INTERNAL_7255b945_4_k_cu_82f41c99_52694cuda3std6ranges3__45__cpo4swapE - _ZN39_INTERNAL_7255b945_4_k_cu_82f41c99_52694cuda3std3__45__cpo4cendE)
_ZN39_INTERNAL_7255b945_4_k_cu_82f41c99_52694cuda3std3__45__cpo4cendE:
	.zero		1
	.type		_ZN39_INTERNAL_7255b945_4_k_cu_82f41c99_52694cuda3std6ranges3__45__cpo4swapE,@object
	.size		_ZN39_INTERNAL_7255b945_4_k_cu_82f41c99_52694cuda3std6ranges3__45__cpo4swapE,(.L_8 - _ZN39_INTERNAL_7255b945_4_k_cu_82f41c99_52694cuda3std6ranges3__45__cpo4swapE)
_ZN39_INTERNAL_7255b945_4_k_cu_82f41c99_52694cuda3std6ranges3__45__cpo4swapE:
	.zero		1
.L_8:


//--------------------- .nv.constant0._ZN7cutlass13device_kernelINS_4gemm6kernel13GemmUniversalIN4cute5tupleIJiiiiEEENS1_10collective13CollectiveMmaINS1_34MainloopSm90TmaGmmaWarpSpecializedILi3ENS5_IJNS4_1CILi2EEENSA_ILi1EEESC_EEENS1_35KernelTmaWarpSpecializedCooperativeEEENS5_IJNSA_ILi128EEENSA_ILi64EEENSA_ILi32EEEEEEaNS5_IJlSC_lEEEaSK_NS4_8TiledMMAINS4_8MMA_AtomIJNS4_4SM904GMMA26MMA_64x64x32_S32S8S8_SS_TNEEEENS4_6LayoutISD_NS5_IJSC_NSA_ILi0EEESS_EEEEENS5_IJNS4_10UnderscoreESV_SV_EEEEENS4_13SM90_TMA_LOADENS4_14ComposedLayoutINS4_7SwizzleILi1ELi4ELi3EEENS4_18smem_ptr_flag_bitsILi8EEENSR_INS5_IJNSA_ILi8EEESI_EEENS5_IJSI_SC_EEEEEEEvNS4_8identityENS4_23SM90_TMA_LOAD_MULTICASTES18_vS19_EENS_8epilogue10collective6detail29Sm90TmaWarpSpecializedAdapterINS1D_15DefaultEpilogueIaSK_SK_NS1C_6thread17LinearCombinationIaLi1EiiLNS1H_9ScaleType4KindE0ELNS_15FloatRoundStyleE2EaEENS1_15EpilogueDefaultEEEEEvvEEEEvNT_6ParamsE --------------------------
	.section	.nv.constant0._ZN7cutlass13device_kernelINS_4gemm6kernel13GemmUniversalIN4cute5tupleIJiiiiEEENS1_10collective13CollectiveMmaINS1_34MainloopSm90TmaGmmaWarpSpecializedILi3ENS5_IJNS4_1CILi2EEENSA_ILi1EEESC_EEENS1_35KernelTmaWarpSpecializedCooperativeEEENS5_IJNSA_ILi128EEENSA_ILi64EEENSA_ILi32EEEEEEaNS5_IJlSC_lEEEaSK_NS4_8TiledMMAINS4_8MMA_AtomIJNS4_4SM904GMMA26MMA_64x64x32_S32S8S8_SS_TNEEEENS4_6LayoutISD_NS5_IJSC_NSA_ILi0EEESS_EEEEENS5_IJNS4_10UnderscoreESV_SV_EEEEENS4_13SM90_TMA_LOADENS4_14ComposedLayoutINS4_7SwizzleILi1ELi4ELi3EEENS4_18smem_ptr_flag_bitsILi8EEENSR_INS5_IJNSA_ILi8EEESI_EEENS5_IJSI_SC_EEEEEEEvNS4_8identityENS4_23SM90_TMA_LOAD_MULTICASTES18_vS19_EENS_8epilogue10collective6detail29Sm90TmaWarpSpecializedAdapterINS1D_15DefaultEpilogueIaSK_SK_NS1C_6thread17LinearCombinationIaLi1EiiLNS1H_9ScaleType4KindE0ELNS_15FloatRoundStyleE2EaEENS1_15EpilogueDefaultEEEEEvvEEEEvNT_6ParamsE,"a",@progbits
	.sectionflags	@""
	.align	4
.nv.constant0._ZN7cutlass13device_kernelINS_4gemm6kernel13GemmUniversalIN4cute5tupleIJiiiiEEENS1_10collective13CollectiveMmaINS1_34MainloopSm90TmaGmmaWarpSpecializedILi3ENS5_IJNS4_1CILi2EEENSA_ILi1EEESC_EEENS1_35KernelTmaWarpSpecializedCooperativeEEENS5_IJNSA_ILi128EEENSA_ILi64EEENSA_ILi32EEEEEEaNS5_IJlSC_lEEEaSK_NS4_8TiledMMAINS4_8MMA_AtomIJNS4_4SM904GMMA26MMA_64x64x32_S32S8S8_SS_TNEEEENS4_6LayoutISD_NS5_IJSC_NSA_ILi0EEESS_EEEEENS5_IJNS4_10UnderscoreESV_SV_EEEEENS4_13SM90_TMA_LOADENS4_14ComposedLayoutINS4_7SwizzleILi1ELi4ELi3EEENS4_18smem_ptr_flag_bitsILi8EEENSR_INS5_IJNSA_ILi8EEESI_EEENS5_IJSI_SC_EEEEEEEvNS4_8identityENS4_23SM90_TMA_LOAD_MULTICASTES18_vS19_EENS_8epilogue10collective6detail29Sm90TmaWarpSpecializedAdapterINS1D_15DefaultEpilogueIaSK_SK_NS1C_6thread17LinearCombinationIaLi1EiiLNS1H_9ScaleType4KindE0ELNS_15FloatRoundStyleE2EaEENS1_15EpilogueDefaultEEEEEvvEEEEvNT_6ParamsE:
	.zero		1664


//--------------------- SYMBOLS --------------------------

	.type		.nv.reservedSmem.offset0,@object
	.size		.nv.reservedSmem.offset0,0x4
	.type		__assertfail,@function
